//
// Generated by NVIDIA NVVM Compiler
//
// Compiler Build ID: CL-36424714
// Cuda compilation tools, release 13.0, V13.0.88
// Based on NVVM 20.0.0
//

.version 9.0
.target sm_100
.address_size 64

	// .globl	_Z6kernelPiS_S_S_S_PdS0_S_S_S_S_S_

.visible .entry _Z6kernelPiS_S_S_S_PdS0_S_S_S_S_S_(
	.param .u64 .ptr .align 1 _Z6kernelPiS_S_S_S_PdS0_S_S_S_S_S__param_0,
	.param .u64 .ptr .align 1 _Z6kernelPiS_S_S_S_PdS0_S_S_S_S_S__param_1,
	.param .u64 .ptr .align 1 _Z6kernelPiS_S_S_S_PdS0_S_S_S_S_S__param_2,
	.param .u64 .ptr .align 1 _Z6kernelPiS_S_S_S_PdS0_S_S_S_S_S__param_3,
	.param .u64 .ptr .align 1 _Z6kernelPiS_S_S_S_PdS0_S_S_S_S_S__param_4,
	.param .u64 .ptr .align 1 _Z6kernelPiS_S_S_S_PdS0_S_S_S_S_S__param_5,
	.param .u64 .ptr .align 1 _Z6kernelPiS_S_S_S_PdS0_S_S_S_S_S__param_6,
	.param .u64 .ptr .align 1 _Z6kernelPiS_S_S_S_PdS0_S_S_S_S_S__param_7,
	.param .u64 .ptr .align 1 _Z6kernelPiS_S_S_S_PdS0_S_S_S_S_S__param_8,
	.param .u64 .ptr .align 1 _Z6kernelPiS_S_S_S_PdS0_S_S_S_S_S__param_9,
	.param .u64 .ptr .align 1 _Z6kernelPiS_S_S_S_PdS0_S_S_S_S_S__param_10,
	.param .u64 .ptr .align 1 _Z6kernelPiS_S_S_S_PdS0_S_S_S_S_S__param_11
)
{
	.reg .pred 	%p<7>;
	.reg .b32 	%r<47>;
	.reg .b64 	%rd<55>;
	.reg .b64 	%fd<6>;

	ld.param.u64 	%rd23, [_Z6kernelPiS_S_S_S_PdS0_S_S_S_S_S__param_0];
	ld.param.u64 	%rd24, [_Z6kernelPiS_S_S_S_PdS0_S_S_S_S_S__param_1];
	cvta.to.global.u64 	%rd1, %rd24;
	cvta.to.global.u64 	%rd25, %rd23;
	mov.u32 	%r21, %ctaid.z;
	mov.u32 	%r1, %ntid.z;
	mov.u32 	%r22, %tid.z;
	mad.lo.s32 	%r23, %r21, %r1, %r22;
	ld.global.u32 	%r24, [%rd25];
	add.s32 	%r43, %r23, %r24;
	ld.global.u32 	%r46, [%rd1];
	setp.ge.s32 	%p1, %r43, %r46;
	@%p1 bra 	$L__BB0_10;
	ld.param.u64 	%rd54, [_Z6kernelPiS_S_S_S_PdS0_S_S_S_S_S__param_11];
	ld.param.u64 	%rd53, [_Z6kernelPiS_S_S_S_PdS0_S_S_S_S_S__param_10];
	ld.param.u64 	%rd51, [_Z6kernelPiS_S_S_S_PdS0_S_S_S_S_S__param_8];
	ld.param.u64 	%rd50, [_Z6kernelPiS_S_S_S_PdS0_S_S_S_S_S__param_7];
	ld.param.u64 	%rd49, [_Z6kernelPiS_S_S_S_PdS0_S_S_S_S_S__param_6];
	ld.param.u64 	%rd48, [_Z6kernelPiS_S_S_S_PdS0_S_S_S_S_S__param_5];
	ld.param.u64 	%rd47, [_Z6kernelPiS_S_S_S_PdS0_S_S_S_S_S__param_4];
	ld.param.u64 	%rd46, [_Z6kernelPiS_S_S_S_PdS0_S_S_S_S_S__param_3];
	mov.u32 	%r25, %ctaid.x;
	mov.u32 	%r26, %ntid.x;
	mov.u32 	%r27, %tid.x;
	mad.lo.s32 	%r4, %r25, %r26, %r27;
	mov.u32 	%r28, %nctaid.x;
	mul.lo.s32 	%r5, %r26, %r28;
	mov.u32 	%r29, %ctaid.y;
	mov.u32 	%r30, %ntid.y;
	mov.u32 	%r31, %tid.y;
	mad.lo.s32 	%r6, %r29, %r30, %r31;
	mov.u32 	%r32, %nctaid.y;
	mul.lo.s32 	%r7, %r30, %r32;
	mov.u32 	%r33, %nctaid.z;
	mul.lo.s32 	%r8, %r1, %r33;
	cvta.to.global.u64 	%rd2, %rd53;
	cvta.to.global.u64 	%rd3, %rd46;
	cvta.to.global.u64 	%rd4, %rd47;
	cvta.to.global.u64 	%rd5, %rd54;
	cvta.to.global.u64 	%rd6, %rd50;
	cvta.to.global.u64 	%rd7, %rd49;
	cvta.to.global.u64 	%rd8, %rd51;
	cvta.to.global.u64 	%rd9, %rd48;
$L__BB0_2:
	ld.param.u64 	%rd52, [_Z6kernelPiS_S_S_S_PdS0_S_S_S_S_S__param_9];
	ld.param.u64 	%rd45, [_Z6kernelPiS_S_S_S_PdS0_S_S_S_S_S__param_2];
	cvta.to.global.u64 	%rd26, %rd52;
	mul.wide.s32 	%rd27, %r43, 4;
	add.s64 	%rd10, %rd26, %rd27;
	ld.global.u32 	%r34, [%rd10];
	cvta.to.global.u64 	%rd28, %rd45;
	mul.wide.s32 	%rd29, %r34, 4;
	add.s64 	%rd30, %rd28, %rd29;
	ld.global.u32 	%r11, [%rd30];
	setp.ge.s32 	%p2, %r4, %r11;
	@%p2 bra 	$L__BB0_9;
	mov.u32 	%r44, %r4;
$L__BB0_4:
	ld.global.u32 	%r35, [%rd10];
	mul.wide.s32 	%rd31, %r35, 4;
	add.s64 	%rd32, %rd2, %rd31;
	ld.global.u32 	%r36, [%rd32];
	add.s32 	%r37, %r36, %r44;
	mul.wide.s32 	%rd33, %r37, 4;
	add.s64 	%rd34, %rd3, %rd33;
	ld.global.u32 	%r13, [%rd34];
	mul.wide.s32 	%rd35, %r13, 4;
	add.s64 	%rd36, %rd4, %rd35;
	ld.global.u32 	%r14, [%rd36];
	setp.ge.s32 	%p3, %r6, %r14;
	@%p3 bra 	$L__BB0_7;
	mul.wide.s32 	%rd37, %r13, 8;
	add.s64 	%rd11, %rd9, %rd37;
	mul.wide.s32 	%rd38, %r13, 4;
	add.s64 	%rd12, %rd5, %rd38;
	mov.u32 	%r45, %r6;
$L__BB0_6:
	ld.global.u32 	%r38, [%rd12];
	add.s32 	%r39, %r38, %r45;
	mul.wide.s32 	%rd39, %r39, 4;
	add.s64 	%rd40, %rd6, %rd39;
	ld.global.u32 	%r40, [%rd40];
	mul.wide.s32 	%rd41, %r40, 8;
	add.s64 	%rd42, %rd7, %rd41;
	ld.global.f64 	%fd1, [%rd42];
	mul.f64 	%fd2, %fd1, 0d3FEB333333333333;
	mul.wide.s32 	%rd43, %r40, 4;
	add.s64 	%rd44, %rd8, %rd43;
	ld.global.u32 	%r41, [%rd44];
	cvt.rn.f64.s32 	%fd3, %r41;
	div.rn.f64 	%fd4, %fd2, %fd3;
	atom.global.add.f64 	%fd5, [%rd11], %fd4;
	add.s32 	%r45, %r45, %r7;
	setp.lt.s32 	%p4, %r45, %r14;
	@%p4 bra 	$L__BB0_6;
$L__BB0_7:
	add.s32 	%r44, %r44, %r5;
	setp.lt.s32 	%p5, %r44, %r11;
	@%p5 bra 	$L__BB0_4;
	ld.global.u32 	%r46, [%rd1];
$L__BB0_9:
	add.s32 	%r43, %r43, %r8;
	setp.lt.s32 	%p6, %r43, %r46;
	@%p6 bra 	$L__BB0_2;
$L__BB0_10:
	ret;

}
	// .globl	_Z7kernel1PiS_S_S_S_PdS0_S_S_
.visible .entry _Z7kernel1PiS_S_S_S_PdS0_S_S_(
	.param .u64 .ptr .align 1 _Z7kernel1PiS_S_S_S_PdS0_S_S__param_0,
	.param .u64 .ptr .align 1 _Z7kernel1PiS_S_S_S_PdS0_S_S__param_1,
	.param .u64 .ptr .align 1 _Z7kernel1PiS_S_S_S_PdS0_S_S__param_2,
	.param .u64 .ptr .align 1 _Z7kernel1PiS_S_S_S_PdS0_S_S__param_3,
	.param .u64 .ptr .align 1 _Z7kernel1PiS_S_S_S_PdS0_S_S__param_4,
	.param .u64 .ptr .align 1 _Z7kernel1PiS_S_S_S_PdS0_S_S__param_5,
	.param .u64 .ptr .align 1 _Z7kernel1PiS_S_S_S_PdS0_S_S__param_6,
	.param .u64 .ptr .align 1 _Z7kernel1PiS_S_S_S_PdS0_S_S__param_7,
	.param .u64 .ptr .align 1 _Z7kernel1PiS_S_S_S_PdS0_S_S__param_8
)
{
	.reg .pred 	%p<5>;
	.reg .b32 	%r<31>;
	.reg .b64 	%rd<32>;
	.reg .b64 	%fd<5>;

	ld.param.u64 	%rd18, [_Z7kernel1PiS_S_S_S_PdS0_S_S__param_0];
	ld.param.u64 	%rd12, [_Z7kernel1PiS_S_S_S_PdS0_S_S__param_3];
	ld.param.u64 	%rd14, [_Z7kernel1PiS_S_S_S_PdS0_S_S__param_5];
	ld.param.u64 	%rd15, [_Z7kernel1PiS_S_S_S_PdS0_S_S__param_6];
	ld.param.u64 	%rd16, [_Z7kernel1PiS_S_S_S_PdS0_S_S__param_7];
	ld.param.u64 	%rd17, [_Z7kernel1PiS_S_S_S_PdS0_S_S__param_8];
	cvta.to.global.u64 	%rd1, %rd18;
	mov.u32 	%r15, %ctaid.x;
	mov.u32 	%r1, %ntid.x;
	mov.u32 	%r16, %tid.x;
	mad.lo.s32 	%r28, %r15, %r1, %r16;
	ld.global.u32 	%r30, [%rd1];
	setp.ge.s32 	%p1, %r28, %r30;
	@%p1 bra 	$L__BB1_7;
	ld.param.u64 	%rd31, [_Z7kernel1PiS_S_S_S_PdS0_S_S__param_4];
	ld.param.u64 	%rd30, [_Z7kernel1PiS_S_S_S_PdS0_S_S__param_1];
	mov.u32 	%r17, %ctaid.y;
	mov.u32 	%r18, %ntid.y;
	mov.u32 	%r19, %tid.y;
	mad.lo.s32 	%r4, %r17, %r18, %r19;
	mov.u32 	%r20, %nctaid.y;
	mul.lo.s32 	%r5, %r18, %r20;
	mov.u32 	%r21, %nctaid.x;
	mul.lo.s32 	%r6, %r1, %r21;
	cvta.to.global.u64 	%rd2, %rd30;
	cvta.to.global.u64 	%rd3, %rd31;
	cvta.to.global.u64 	%rd4, %rd12;
	cvta.to.global.u64 	%rd5, %rd17;
	cvta.to.global.u64 	%rd6, %rd15;
	cvta.to.global.u64 	%rd7, %rd16;
	cvta.to.global.u64 	%rd8, %rd14;
$L__BB1_2:
	mul.wide.s32 	%rd19, %r28, 4;
	add.s64 	%rd20, %rd2, %rd19;
	ld.global.u32 	%r9, [%rd20];
	setp.ge.s32 	%p2, %r4, %r9;
	@%p2 bra 	$L__BB1_6;
	add.s64 	%rd9, %rd3, %rd19;
	mul.wide.s32 	%rd22, %r28, 8;
	add.s64 	%rd10, %rd8, %rd22;
	mov.u32 	%r29, %r4;
$L__BB1_4:
	ld.global.u32 	%r22, [%rd9];
	add.s32 	%r23, %r22, %r29;
	mul.wide.s32 	%rd23, %r23, 4;
	add.s64 	%rd24, %rd4, %rd23;
	ld.global.u32 	%r24, [%rd24];
	mul.wide.s32 	%rd25, %r24, 4;
	add.s64 	%rd26, %rd5, %rd25;
	ld.global.u32 	%r25, [%rd26];
	mul.wide.s32 	%rd27, %r25, 8;
	add.s64 	%rd28, %rd6, %rd27;
	ld.global.f64 	%fd1, [%rd28];
	add.s64 	%rd29, %rd7, %rd25;
	ld.global.u32 	%r26, [%rd29];
	cvt.rn.f64.s32 	%fd2, %r26;
	div.rn.f64 	%fd3, %fd1, %fd2;
	atom.global.add.f64 	%fd4, [%rd10], %fd3;
	add.s32 	%r29, %r29, %r5;
	setp.lt.s32 	%p3, %r29, %r9;
	@%p3 bra 	$L__BB1_4;
	ld.global.u32 	%r30, [%rd1];
$L__BB1_6:
	add.s32 	%r28, %r28, %r6;
	setp.lt.s32 	%p4, %r28, %r30;
	@%p4 bra 	$L__BB1_2;
$L__BB1_7:
	ret;

}
	// .globl	_Z7kernel2PiS_S_S_S_PdS0_S_S_S_
.visible .entry _Z7kernel2PiS_S_S_S_PdS0_S_S_S_(
	.param .u64 .ptr .align 1 _Z7kernel2PiS_S_S_S_PdS0_S_S_S__param_0,
	.param .u64 .ptr .align 1 _Z7kernel2PiS_S_S_S_PdS0_S_S_S__param_1,
	.param .u64 .ptr .align 1 _Z7kernel2PiS_S_S_S_PdS0_S_S_S__param_2,
	.param .u64 .ptr .align 1 _Z7kernel2PiS_S_S_S_PdS0_S_S_S__param_3,
	.param .u64 .ptr .align 1 _Z7kernel2PiS_S_S_S_PdS0_S_S_S__param_4,
	.param .u64 .ptr .align 1 _Z7kernel2PiS_S_S_S_PdS0_S_S_S__param_5,
	.param .u64 .ptr .align 1 _Z7kernel2PiS_S_S_S_PdS0_S_S_S__param_6,
	.param .u64 .ptr .align 1 _Z7kernel2PiS_S_S_S_PdS0_S_S_S__param_7,
	.param .u64 .ptr .align 1 _Z7kernel2PiS_S_S_S_PdS0_S_S_S__param_8,
	.param .u64 .ptr .align 1 _Z7kernel2PiS_S_S_S_PdS0_S_S_S__param_9
)
{
	.reg .pred 	%p<6>;
	.reg .b32 	%r<32>;
	.reg .b64 	%rd<38>;
	.reg .b64 	%fd<5>;

	ld.param.u64 	%rd18, [_Z7kernel2PiS_S_S_S_PdS0_S_S_S__param_0];
	ld.param.u64 	%rd11, [_Z7kernel2PiS_S_S_S_PdS0_S_S_S__param_3];
	ld.param.u64 	%rd13, [_Z7kernel2PiS_S_S_S_PdS0_S_S_S__param_5];
	ld.param.u64 	%rd14, [_Z7kernel2PiS_S_S_S_PdS0_S_S_S__param_6];
	ld.param.u64 	%rd17, [_Z7kernel2PiS_S_S_S_PdS0_S_S_S__param_9];
	cvta.to.global.u64 	%rd1, %rd18;
	mov.u32 	%r15, %ctaid.x;
	mov.u32 	%r1, %ntid.x;
	mov.u32 	%r16, %tid.x;
	mad.lo.s32 	%r29, %r15, %r1, %r16;
	ld.global.u32 	%r28, [%rd1];
	setp.ge.s32 	%p1, %r29, %r28;
	@%p1 bra 	$L__BB2_8;
	ld.param.u64 	%rd37, [_Z7kernel2PiS_S_S_S_PdS0_S_S_S__param_8];
	ld.param.u64 	%rd36, [_Z7kernel2PiS_S_S_S_PdS0_S_S_S__param_7];
	ld.param.u64 	%rd35, [_Z7kernel2PiS_S_S_S_PdS0_S_S_S__param_4];
	ld.param.u64 	%rd34, [_Z7kernel2PiS_S_S_S_PdS0_S_S_S__param_1];
	mov.u32 	%r17, %ctaid.y;
	mov.u32 	%r18, %ntid.y;
	mov.u32 	%r19, %tid.y;
	mad.lo.s32 	%r4, %r17, %r18, %r19;
	mov.u32 	%r20, %nctaid.y;
	mul.lo.s32 	%r5, %r18, %r20;
	mov.u32 	%r21, %nctaid.x;
	mul.lo.s32 	%r6, %r1, %r21;
	cvta.to.global.u64 	%rd2, %rd17;
	cvta.to.global.u64 	%rd3, %rd34;
	cvta.to.global.u64 	%rd4, %rd35;
	cvta.to.global.u64 	%rd5, %rd11;
	cvta.to.global.u64 	%rd6, %rd37;
	cvta.to.global.u64 	%rd7, %rd14;
	cvta.to.global.u64 	%rd8, %rd36;
	cvta.to.global.u64 	%rd9, %rd13;
$L__BB2_2:
	mul.wide.s32 	%rd19, %r29, 4;
	add.s64 	%rd20, %rd2, %rd19;
	ld.global.u32 	%r22, [%rd20];
	setp.ne.s32 	%p2, %r22, 0;
	@%p2 bra 	$L__BB2_8;
	add.s64 	%rd22, %rd3, %rd19;
	ld.global.u32 	%r9, [%rd22];
	setp.ge.s32 	%p3, %r4, %r9;
	@%p3 bra 	$L__BB2_7;
	mov.u32 	%r30, %r4;
$L__BB2_5:
	add.s64 	%rd24, %rd4, %rd19;
	ld.global.u32 	%r23, [%rd24];
	add.s32 	%r24, %r23, %r30;
	mul.wide.s32 	%rd25, %r24, 4;
	add.s64 	%rd26, %rd5, %rd25;
	ld.global.u32 	%r25, [%rd26];
	mul.wide.s32 	%rd27, %r25, 4;
	add.s64 	%rd28, %rd6, %rd27;
	ld.global.u32 	%r26, [%rd28];
	mul.wide.s32 	%rd29, %r26, 8;
	add.s64 	%rd30, %rd7, %rd29;
	ld.global.f64 	%fd1, [%rd30];
	add.s64 	%rd31, %rd8, %rd27;
	ld.global.u32 	%r27, [%rd31];
	cvt.rn.f64.s32 	%fd2, %r27;
	div.rn.f64 	%fd3, %fd1, %fd2;
	mul.wide.s32 	%rd32, %r29, 8;
	add.s64 	%rd33, %rd9, %rd32;
	atom.global.add.f64 	%fd4, [%rd33], %fd3;
	add.s32 	%r30, %r30, %r5;
	setp.lt.s32 	%p4, %r30, %r9;
	@%p4 bra 	$L__BB2_5;
	ld.global.u32 	%r28, [%rd1];
$L__BB2_7:
	add.s32 	%r29, %r29, %r6;
	setp.lt.s32 	%p5, %r29, %r28;
	@%p5 bra 	$L__BB2_2;
$L__BB2_8:
	ret;

}
	// .globl	_Z7kernel3PiS_S_S_S_PdS0_S_
.visible .entry _Z7kernel3PiS_S_S_S_PdS0_S_(
	.param .u64 .ptr .align 1 _Z7kernel3PiS_S_S_S_PdS0_S__param_0,
	.param .u64 .ptr .align 1 _Z7kernel3PiS_S_S_S_PdS0_S__param_1,
	.param .u64 .ptr .align 1 _Z7kernel3PiS_S_S_S_PdS0_S__param_2,
	.param .u64 .ptr .align 1 _Z7kernel3PiS_S_S_S_PdS0_S__param_3,
	.param .u64 .ptr .align 1 _Z7kernel3PiS_S_S_S_PdS0_S__param_4,
	.param .u64 .ptr .align 1 _Z7kernel3PiS_S_S_S_PdS0_S__param_5,
	.param .u64 .ptr .align 1 _Z7kernel3PiS_S_S_S_PdS0_S__param_6,
	.param .u64 .ptr .align 1 _Z7kernel3PiS_S_S_S_PdS0_S__param_7
)
{
	.reg .pred 	%p<5>;
	.reg .b32 	%r<30>;
	.reg .b64 	%rd<27>;
	.reg .b64 	%fd<5>;

	ld.param.u64 	%rd16, [_Z7kernel3PiS_S_S_S_PdS0_S__param_0];
	ld.param.u64 	%rd10, [_Z7kernel3PiS_S_S_S_PdS0_S__param_1];
	ld.param.u64 	%rd11, [_Z7kernel3PiS_S_S_S_PdS0_S__param_3];
	ld.param.u64 	%rd12, [_Z7kernel3PiS_S_S_S_PdS0_S__param_4];
	ld.param.u64 	%rd13, [_Z7kernel3PiS_S_S_S_PdS0_S__param_5];
	ld.param.u64 	%rd14, [_Z7kernel3PiS_S_S_S_PdS0_S__param_6];
	ld.param.u64 	%rd15, [_Z7kernel3PiS_S_S_S_PdS0_S__param_7];
	cvta.to.global.u64 	%rd1, %rd16;
	mov.u32 	%r15, %ctaid.x;
	mov.u32 	%r1, %ntid.x;
	mov.u32 	%r16, %tid.x;
	mad.lo.s32 	%r27, %r15, %r1, %r16;
	ld.global.u32 	%r29, [%rd1];
	setp.ge.s32 	%p1, %r27, %r29;
	@%p1 bra 	$L__BB3_7;
	mov.u32 	%r17, %ctaid.y;
	mov.u32 	%r18, %ntid.y;
	mov.u32 	%r19, %tid.y;
	mad.lo.s32 	%r4, %r17, %r18, %r19;
	mov.u32 	%r20, %nctaid.y;
	mul.lo.s32 	%r5, %r18, %r20;
	mov.u32 	%r21, %nctaid.x;
	mul.lo.s32 	%r6, %r1, %r21;
	cvta.to.global.u64 	%rd2, %rd10;
	cvta.to.global.u64 	%rd3, %rd12;
	cvta.to.global.u64 	%rd4, %rd11;
	cvta.to.global.u64 	%rd5, %rd14;
	cvta.to.global.u64 	%rd6, %rd15;
	cvta.to.global.u64 	%rd7, %rd13;
$L__BB3_2:
	mul.wide.s32 	%rd17, %r27, 4;
	add.s64 	%rd18, %rd2, %rd17;
	ld.global.u32 	%r9, [%rd18];
	setp.ge.s32 	%p2, %r4, %r9;
	@%p2 bra 	$L__BB3_6;
	add.s64 	%rd8, %rd3, %rd17;
	mul.wide.s32 	%rd20, %r27, 8;
	add.s64 	%rd9, %rd7, %rd20;
	mov.u32 	%r28, %r4;
$L__BB3_4:
	ld.global.u32 	%r22, [%rd8];
	add.s32 	%r23, %r22, %r28;
	mul.wide.s32 	%rd21, %r23, 4;
	add.s64 	%rd22, %rd4, %rd21;
	ld.global.u32 	%r24, [%rd22];
	mul.wide.s32 	%rd23, %r24, 8;
	add.s64 	%rd24, %rd5, %rd23;
	ld.global.f64 	%fd1, [%rd24];
	mul.wide.s32 	%rd25, %r24, 4;
	add.s64 	%rd26, %rd6, %rd25;
	ld.global.u32 	%r25, [%rd26];
	cvt.rn.f64.s32 	%fd2, %r25;
	div.rn.f64 	%fd3, %fd1, %fd2;
	atom.global.add.f64 	%fd4, [%rd9], %fd3;
	add.s32 	%r28, %r28, %r5;
	setp.lt.s32 	%p3, %r28, %r9;
	@%p3 bra 	$L__BB3_4;
	ld.global.u32 	%r29, [%rd1];
$L__BB3_6:
	add.s32 	%r27, %r27, %r6;
	setp.lt.s32 	%p4, %r27, %r29;
	@%p4 bra 	$L__BB3_2;
$L__BB3_7:
	ret;

}
	// .globl	_Z7kernel4PiS_S_S_S_PdS0_S_S_
.visible .entry _Z7kernel4PiS_S_S_S_PdS0_S_S_(
	.param .u64 .ptr .align 1 _Z7kernel4PiS_S_S_S_PdS0_S_S__param_0,
	.param .u64 .ptr .align 1 _Z7kernel4PiS_S_S_S_PdS0_S_S__param_1,
	.param .u64 .ptr .align 1 _Z7kernel4PiS_S_S_S_PdS0_S_S__param_2,
	.param .u64 .ptr .align 1 _Z7kernel4PiS_S_S_S_PdS0_S_S__param_3,
	.param .u64 .ptr .align 1 _Z7kernel4PiS_S_S_S_PdS0_S_S__param_4,
	.param .u64 .ptr .align 1 _Z7kernel4PiS_S_S_S_PdS0_S_S__param_5,
	.param .u64 .ptr .align 1 _Z7kernel4PiS_S_S_S_PdS0_S_S__param_6,
	.param .u64 .ptr .align 1 _Z7kernel4PiS_S_S_S_PdS0_S_S__param_7,
	.param .u64 .ptr .align 1 _Z7kernel4PiS_S_S_S_PdS0_S_S__param_8
)
{
	.reg .pred 	%p<6>;
	.reg .b32 	%r<31>;
	.reg .b64 	%rd<33>;
	.reg .b64 	%fd<5>;

	ld.param.u64 	%rd18, [_Z7kernel4PiS_S_S_S_PdS0_S_S__param_0];
	ld.param.u64 	%rd12, [_Z7kernel4PiS_S_S_S_PdS0_S_S__param_3];
	ld.param.u64 	%rd14, [_Z7kernel4PiS_S_S_S_PdS0_S_S__param_5];
	ld.param.u64 	%rd15, [_Z7kernel4PiS_S_S_S_PdS0_S_S__param_6];
	ld.param.u64 	%rd16, [_Z7kernel4PiS_S_S_S_PdS0_S_S__param_7];
	ld.param.u64 	%rd17, [_Z7kernel4PiS_S_S_S_PdS0_S_S__param_8];
	cvta.to.global.u64 	%rd1, %rd18;
	mov.u32 	%r15, %ctaid.x;
	mov.u32 	%r1, %ntid.x;
	mov.u32 	%r16, %tid.x;
	mad.lo.s32 	%r28, %r15, %r1, %r16;
	ld.global.u32 	%r27, [%rd1];
	setp.ge.s32 	%p1, %r28, %r27;
	@%p1 bra 	$L__BB4_8;
	ld.param.u64 	%rd32, [_Z7kernel4PiS_S_S_S_PdS0_S_S__param_4];
	ld.param.u64 	%rd31, [_Z7kernel4PiS_S_S_S_PdS0_S_S__param_1];
	mov.u32 	%r17, %ctaid.y;
	mov.u32 	%r18, %ntid.y;
	mov.u32 	%r19, %tid.y;
	mad.lo.s32 	%r4, %r17, %r18, %r19;
	mov.u32 	%r20, %nctaid.y;
	mul.lo.s32 	%r5, %r18, %r20;
	mov.u32 	%r21, %nctaid.x;
	mul.lo.s32 	%r6, %r1, %r21;
	cvta.to.global.u64 	%rd2, %rd17;
	cvta.to.global.u64 	%rd3, %rd31;
	cvta.to.global.u64 	%rd4, %rd32;
	cvta.to.global.u64 	%rd5, %rd12;
	cvta.to.global.u64 	%rd6, %rd15;
	cvta.to.global.u64 	%rd7, %rd16;
	cvta.to.global.u64 	%rd8, %rd14;
$L__BB4_2:
	mul.wide.s32 	%rd19, %r28, 4;
	add.s64 	%rd20, %rd2, %rd19;
	ld.global.u32 	%r22, [%rd20];
	setp.ne.s32 	%p2, %r22, 0;
	@%p2 bra 	$L__BB4_8;
	add.s64 	%rd22, %rd3, %rd19;
	ld.global.u32 	%r9, [%rd22];
	setp.ge.s32 	%p3, %r4, %r9;
	@%p3 bra 	$L__BB4_7;
	add.s64 	%rd9, %rd4, %rd19;
	mul.wide.s32 	%rd24, %r28, 8;
	add.s64 	%rd10, %rd8, %rd24;
	mov.u32 	%r29, %r4;
$L__BB4_5:
	ld.global.u32 	%r23, [%rd9];
	add.s32 	%r24, %r23, %r29;
	mul.wide.s32 	%rd25, %r24, 4;
	add.s64 	%rd26, %rd5, %rd25;
	ld.global.u32 	%r25, [%rd26];
	mul.wide.s32 	%rd27, %r25, 8;
	add.s64 	%rd28, %rd6, %rd27;
	ld.global.f64 	%fd1, [%rd28];
	mul.wide.s32 	%rd29, %r25, 4;
	add.s64 	%rd30, %rd7, %rd29;
	ld.global.u32 	%r26, [%rd30];
	cvt.rn.f64.s32 	%fd2, %r26;
	div.rn.f64 	%fd3, %fd1, %fd2;
	atom.global.add.f64 	%fd4, [%rd10], %fd3;
	add.s32 	%r29, %r29, %r5;
	setp.lt.s32 	%p4, %r29, %r9;
	@%p4 bra 	$L__BB4_5;
	ld.global.u32 	%r27, [%rd1];
$L__BB4_7:
	add.s32 	%r28, %r28, %r6;
	setp.lt.s32 	%p5, %r28, %r27;
	@%p5 bra 	$L__BB4_2;
$L__BB4_8:
	ret;

}


// ===== COMPILED SASS (sm_100) =====

	.target	sm_100

	.elftype	@"ET_EXEC"


//--------------------- .note.nv.tkinfo           --------------------------
	.section	.note.nv.tkinfo,"",@"SHT_NOTE"
	.sectionflags	@"SHF_NOTE_NV_TKINFO"
	.tkinfo
        /*0018*/ 	.word	0x00000002
        /*0030*/ 	.string	""
        /*0030*/ 	.string	"ptxas"
        /*0030*/ 	.string	"Cuda compilation tools, release 13.0, V13.0.88"
        /*0030*/ 	.string	"Build cuda_13.0.r13.0/compiler.36424714_0"
        /*0030*/ 	.string	"-arch sm_100 -m 64 "



//--------------------- .note.nv.cuinfo           --------------------------
	.section	.note.nv.cuinfo,"",@"SHT_NOTE"
	.sectionflags	@"SHF_NOTE_NV_CUINFO"
        /*0018*/ 	.short	0x0002
        /*001a*/ 	.short	0x0064
        /*001c*/ 	.short	0x0082
	.zero		2


//--------------------- .nv.info                  --------------------------
	.section	.nv.info,"",@"SHT_CUDA_INFO"
	.align	4


	//----- nvinfo : EIATTR_REGCOUNT
	.align		4
        /*0000*/ 	.byte	0x04, 0x2f
        /*0002*/ 	.short	(.L_1 - .L_0)
	.align		4
.L_0:
        /*0004*/ 	.word	index@(_Z6kernelPiS_S_S_S_PdS0_S_S_S_S_S_)
        /*0008*/ 	.word	0x00000028


	//----- nvinfo : EIATTR_FRAME_SIZE
	.align		4
.L_1:
        /*000c*/ 	.byte	0x04, 0x11
        /*000e*/ 	.short	(.L_3 - .L_2)
	.align		4
.L_2:
        /*0010*/ 	.word	index@($__internal_4_$__cuda_sm20_div_rn_f64_full)
        /*0014*/ 	.word	0x00000000


	//----- nvinfo : EIATTR_FRAME_SIZE
	.align		4
.L_3:
        /*0018*/ 	.byte	0x04, 0x11
        /*001a*/ 	.short	(.L_5 - .L_4)
	.align		4
.L_4:
        /*001c*/ 	.word	index@(_Z6kernelPiS_S_S_S_PdS0_S_S_S_S_S_)
        /*0020*/ 	.word	0x00000000


	//----- nvinfo : EIATTR_REGCOUNT
	.align		4
.L_5:
        /*0024*/ 	.byte	0x04, 0x2f
        /*0026*/ 	.short	(.L_7 - .L_6)
	.align		4
.L_6:
        /*0028*/ 	.word	index@(_Z7kernel1PiS_S_S_S_PdS0_S_S_)
        /*002c*/ 	.word	0x00000028


	//----- nvinfo : EIATTR_FRAME_SIZE
	.align		4
.L_7:
        /*0030*/ 	.byte	0x04, 0x11
        /*0032*/ 	.short	(.L_9 - .L_8)
	.align		4
.L_8:
        /*0034*/ 	.word	index@($__internal_3_$__cuda_sm20_div_rn_f64_full)
        /*0038*/ 	.word	0x00000000


	//----- nvinfo : EIATTR_FRAME_SIZE
	.align		4
.L_9:
        /*003c*/ 	.byte	0x04, 0x11
        /*003e*/ 	.short	(.L_11 - .L_10)
	.align		4
.L_10:
        /*0040*/ 	.word	index@(_Z7kernel1PiS_S_S_S_PdS0_S_S_)
        /*0044*/ 	.word	0x00000000


	//----- nvinfo : EIATTR_REGCOUNT
	.align		4
.L_11:
        /*0048*/ 	.byte	0x04, 0x2f
        /*004a*/ 	.short	(.L_13 - .L_12)
	.align		4
.L_12:
        /*004c*/ 	.word	index@(_Z7kernel2PiS_S_S_S_PdS0_S_S_S_)
        /*0050*/ 	.word	0x00000028


	//----- nvinfo : EIATTR_FRAME_SIZE
	.align		4
.L_13:
        /*0054*/ 	.byte	0x04, 0x11
        /*0056*/ 	.short	(.L_15 - .L_14)
	.align		4
.L_14:
        /*0058*/ 	.word	index@($__internal_2_$__cuda_sm20_div_rn_f64_full)
        /*005c*/ 	.word	0x00000000


	//----- nvinfo : EIATTR_FRAME_SIZE
	.align		4
.L_15:
        /*0060*/ 	.byte	0x04, 0x11
        /*0062*/ 	.short	(.L_17 - .L_16)
	.align		4
.L_16:
        /*0064*/ 	.word	index@(_Z7kernel2PiS_S_S_S_PdS0_S_S_S_)
        /*0068*/ 	.word	0x00000000


	//----- nvinfo : EIATTR_REGCOUNT
	.align		4
.L_17:
        /*006c*/ 	.byte	0x04, 0x2f
        /*006e*/ 	.short	(.L_19 - .L_18)
	.align		4
.L_18:
        /*0070*/ 	.word	index@(_Z7kernel3PiS_S_S_S_PdS0_S_)
        /*0074*/ 	.word	0x00000026


	//----- nvinfo : EIATTR_FRAME_SIZE
	.align		4
.L_19:
        /*0078*/ 	.byte	0x04, 0x11
        /*007a*/ 	.short	(.L_21 - .L_20)
	.align		4
.L_20:
        /*007c*/ 	.word	index@($__internal_1_$__cuda_sm20_div_rn_f64_full)
        /*0080*/ 	.word	0x00000000


	//----- nvinfo : EIATTR_FRAME_SIZE
	.align		4
.L_21:
        /*0084*/ 	.byte	0x04, 0x11
        /*0086*/ 	.short	(.L_23 - .L_22)
	.align		4
.L_22:
        /*0088*/ 	.word	index@(_Z7kernel3PiS_S_S_S_PdS0_S_)
        /*008c*/ 	.word	0x00000000


	//----- nvinfo : EIATTR_REGCOUNT
	.align		4
.L_23:
        /*0090*/ 	.byte	0x04, 0x2f
        /*0092*/ 	.short	(.L_25 - .L_24)
	.align		4
.L_24:
        /*0094*/ 	.word	index@(_Z7kernel4PiS_S_S_S_PdS0_S_S_)
        /*0098*/ 	.word	0x00000026


	//----- nvinfo : EIATTR_FRAME_SIZE
	.align		4
.L_25:
        /*009c*/ 	.byte	0x04, 0x11
        /*009e*/ 	.short	(.L_27 - .L_26)
	.align		4
.L_26:
        /*00a0*/ 	.word	index@($__internal_0_$__cuda_sm20_div_rn_f64_full)
        /*00a4*/ 	.word	0x00000000


	//----- nvinfo : EIATTR_FRAME_SIZE
	.align		4
.L_27:
        /*00a8*/ 	.byte	0x04, 0x11
        /*00aa*/ 	.short	(.L_29 - .L_28)
	.align		4
.L_28:
        /*00ac*/ 	.word	index@(_Z7kernel4PiS_S_S_S_PdS0_S_S_)
        /*00b0*/ 	.word	0x00000000


	//----- nvinfo : EIATTR_MIN_STACK_SIZE
	.align		4
.L_29:
        /*00b4*/ 	.byte	0x04, 0x12
        /*00b6*/ 	.short	(.L_31 - .L_30)
	.align		4
.L_30:
        /*00b8*/ 	.word	index@(_Z7kernel4PiS_S_S_S_PdS0_S_S_)
        /*00bc*/ 	.word	0x00000000


	//----- nvinfo : EIATTR_MIN_STACK_SIZE
	.align		4
.L_31:
        /*00c0*/ 	.byte	0x04, 0x12
        /*00c2*/ 	.short	(.L_33 - .L_32)
	.align		4
.L_32:
        /*00c4*/ 	.word	index@(_Z7kernel3PiS_S_S_S_PdS0_S_)
        /*00c8*/ 	.word	0x00000000


	//----- nvinfo : EIATTR_MIN_STACK_SIZE
	.align		4
.L_33:
        /*00cc*/ 	.byte	0x04, 0x12
        /*00ce*/ 	.short	(.L_35 - .L_34)
	.align		4
.L_34:
        /*00d0*/ 	.word	index@(_Z7kernel2PiS_S_S_S_PdS0_S_S_S_)
        /*00d4*/ 	.word	0x00000000


	//----- nvinfo : EIATTR_MIN_STACK_SIZE
	.align		4
.L_35:
        /*00d8*/ 	.byte	0x04, 0x12
        /*00da*/ 	.short	(.L_37 - .L_36)
	.align		4
.L_36:
        /*00dc*/ 	.word	index@(_Z7kernel1PiS_S_S_S_PdS0_S_S_)
        /*00e0*/ 	.word	0x00000000


	//----- nvinfo : EIATTR_MIN_STACK_SIZE
	.align		4
.L_37:
        /*00e4*/ 	.byte	0x04, 0x12
        /*00e6*/ 	.short	(.L_39 - .L_38)
	.align		4
.L_38:
        /*00e8*/ 	.word	index@(_Z6kernelPiS_S_S_S_PdS0_S_S_S_S_S_)
        /*00ec*/ 	.word	0x00000000
.L_39:


//--------------------- .nv.compat                --------------------------
	.section	.nv.compat,"",@"SHT_CUDA_COMPAT_INFO"
	.align	4
        /*0000*/ 	.byte	0x02, 0x09, 0x00, 0x00, 0x02, 0x02, 0x01, 0x00, 0x02, 0x05, 0x05, 0x00, 0x03, 0x07, 0x01, 0x01
        /*0010*/ 	.byte	0x02, 0x03, 0x00, 0x00, 0x02, 0x06, 0x01, 0x00, 0x04, 0x0b, 0x08, 0x00, 0x01, 0x00, 0x00, 0x00
        /*0020*/ 	.byte	0x00, 0x00, 0x00, 0x00


//--------------------- .nv.info._Z7kernel4PiS_S_S_S_PdS0_S_S_ --------------------------
	.section	.nv.info._Z7kernel4PiS_S_S_S_PdS0_S_S_,"",@"SHT_CUDA_INFO"
	.sectionflags	@""
	.align	4


	//----- nvinfo : EIATTR_CUDA_API_VERSION
	.align		4
        /*0000*/ 	.byte	0x04, 0x37
        /*0002*/ 	.short	(.L_41 - .L_40)
.L_40:
        /*0004*/ 	.word	0x00000082


	//----- nvinfo : EIATTR_KPARAM_INFO
	.align		4
.L_41:
        /*0008*/ 	.byte	0x04, 0x17
        /*000a*/ 	.short	(.L_43 - .L_42)
.L_42:
        /*000c*/ 	.word	0x00000000
        /*0010*/ 	.short	0x0008
        /*0012*/ 	.short	0x0040
        /*0014*/ 	.byte	0x00, 0xf5, 0x21, 0x00


	//----- nvinfo : EIATTR_KPARAM_INFO
	.align		4
.L_43:
        /*0018*/ 	.byte	0x04, 0x17
        /*001a*/ 	.short	(.L_45 - .L_44)
.L_44:
        /*001c*/ 	.word	0x00000000
        /*0020*/ 	.short	0x0007
        /*0022*/ 	.short	0x0038
        /*0024*/ 	.byte	0x00, 0xf5, 0x21, 0x00


	//----- nvinfo : EIATTR_KPARAM_INFO
	.align		4
.L_45:
        /*0028*/ 	.byte	0x04, 0x17
        /*002a*/ 	.short	(.L_47 - .L_46)
.L_46:
        /*002c*/ 	.word	0x00000000
        /*0030*/ 	.short	0x0006
        /*0032*/ 	.short	0x0030
        /*0034*/ 	.byte	0x00, 0xf5, 0x21, 0x00


	//----- nvinfo : EIATTR_KPARAM_INFO
	.align		4
.L_47:
        /*0038*/ 	.byte	0x04, 0x17
        /*003a*/ 	.short	(.L_49 - .L_48)
.L_48:
        /*003c*/ 	.word	0x00000000
        /*0040*/ 	.short	0x0005
        /*0042*/ 	.short	0x0028
        /*0044*/ 	.byte	0x00, 0xf5, 0x21, 0x00


	//----- nvinfo : EIATTR_KPARAM_INFO
	.align		4
.L_49:
        /*0048*/ 	.byte	0x04, 0x17
        /*004a*/ 	.short	(.L_51 - .L_50)
.L_50:
        /*004c*/ 	.word	0x00000000
        /*0050*/ 	.short	0x0004
        /*0052*/ 	.short	0x0020
        /*0054*/ 	.byte	0x00, 0xf5, 0x21, 0x00


	//----- nvinfo : EIATTR_KPARAM_INFO
	.align		4
.L_51:
        /*0058*/ 	.byte	0x04, 0x17
        /*005a*/ 	.short	(.L_53 - .L_52)
.L_52:
        /*005c*/ 	.word	0x00000000
        /*0060*/ 	.short	0x0003
        /*0062*/ 	.short	0x0018
        /*0064*/ 	.byte	0x00, 0xf5, 0x21, 0x00


	//----- nvinfo : EIATTR_KPARAM_INFO
	.align		4
.L_53:
        /*0068*/ 	.byte	0x04, 0x17
        /*006a*/ 	.short	(.L_55 - .L_54)
.L_54:
        /*006c*/ 	.word	0x00000000
        /*0070*/ 	.short	0x0002
        /*0072*/ 	.short	0x0010
        /*0074*/ 	.byte	0x00, 0xf5, 0x21, 0x00


	//----- nvinfo : EIATTR_KPARAM_INFO
	.align		4
.L_55:
        /*0078*/ 	.byte	0x04, 0x17
        /*007a*/ 	.short	(.L_57 - .L_56)
.L_56:
        /*007c*/ 	.word	0x00000000
        /*0080*/ 	.short	0x0001
        /*0082*/ 	.short	0x0008
        /*0084*/ 	.byte	0x00, 0xf5, 0x21, 0x00


	//----- nvinfo : EIATTR_KPARAM_INFO
	.align		4
.L_57:
        /*0088*/ 	.byte	0x04, 0x17
        /*008a*/ 	.short	(.L_59 - .L_58)
.L_58:
        /*008c*/ 	.word	0x00000000
        /*0090*/ 	.short	0x0000
        /*0092*/ 	.short	0x0000
        /*0094*/ 	.byte	0x00, 0xf5, 0x21, 0x00


	//----- nvinfo : EIATTR_SPARSE_MMA_MASK
	.align		4
.L_59:
        /*0098*/ 	.byte	0x03, 0x50
        /*009a*/ 	.short	0x0000


	//----- nvinfo : EIATTR_MAXREG_COUNT
	.align		4
        /*009c*/ 	.byte	0x03, 0x1b
        /*009e*/ 	.short	0x00ff


	//----- nvinfo : EIATTR_MERCURY_ISA_VERSION
	.align		4
        /*00a0*/ 	.byte	0x03, 0x5f
        /*00a2*/ 	.short	0x0101


	//----- nvinfo : EIATTR_VRC_CTA_INIT_COUNT
	.align		4
        /*00a4*/ 	.byte	0x02, 0x4a
	.zero		1
	.zero		1


	//----- nvinfo : EIATTR_EXIT_INSTR_OFFSETS
	.align		4
        /*00a8*/ 	.byte	0x04, 0x1c
        /*00aa*/ 	.short	(.L_61 - .L_60)


	//   ....[0]....
.L_60:
        /*00ac*/ 	.word	0x00000090


	//   ....[1]....
        /*00b0*/ 	.word	0x00000170


	//   ....[2]....
        /*00b4*/ 	.word	0x00000500


	//----- nvinfo : EIATTR_CRS_STACK_SIZE
	.align		4
.L_61:
        /*00b8*/ 	.byte	0x04, 0x1e
        /*00ba*/ 	.short	(.L_63 - .L_62)
.L_62:
        /*00bc*/ 	.word	0x00000000


	//----- nvinfo : EIATTR_CBANK_PARAM_SIZE
	.align		4
.L_63:
        /*00c0*/ 	.byte	0x03, 0x19
        /*00c2*/ 	.short	0x0048


	//----- nvinfo : EIATTR_PARAM_CBANK
	.align		4
        /*00c4*/ 	.byte	0x04, 0x0a
        /*00c6*/ 	.short	(.L_65 - .L_64)
	.align		4
.L_64:
        /*00c8*/ 	.word	index@(.nv.constant0._Z7kernel4PiS_S_S_S_PdS0_S_S_)
        /*00cc*/ 	.short	0x0380
        /*00ce*/ 	.short	0x0048


	//----- nvinfo : EIATTR_SW_WAR
	.align		4
.L_65:
        /*00d0*/ 	.byte	0x04, 0x36
        /*00d2*/ 	.short	(.L_67 - .L_66)
.L_66:
        /*00d4*/ 	.word	0x00000008
.L_67:


//--------------------- .nv.info._Z7kernel3PiS_S_S_S_PdS0_S_ --------------------------
	.section	.nv.info._Z7kernel3PiS_S_S_S_PdS0_S_,"",@"SHT_CUDA_INFO"
	.sectionflags	@""
	.align	4


	//----- nvinfo : EIATTR_CUDA_API_VERSION
	.align		4
        /*0000*/ 	.byte	0x04, 0x37
        /*0002*/ 	.short	(.L_69 - .L_68)
.L_68:
        /*0004*/ 	.word	0x00000082


	//----- nvinfo : EIATTR_KPARAM_INFO
	.align		4
.L_69:
        /*0008*/ 	.byte	0x04, 0x17
        /*000a*/ 	.short	(.L_71 - .L_70)
.L_70:
        /*000c*/ 	.word	0x00000000
        /*0010*/ 	.short	0x0007
        /*0012*/ 	.short	0x0038
        /*0014*/ 	.byte	0x00, 0xf5, 0x21, 0x00


	//----- nvinfo : EIATTR_KPARAM_INFO
	.align		4
.L_71:
        /*0018*/ 	.byte	0x04, 0x17
        /*001a*/ 	.short	(.L_73 - .L_72)
.L_72:
        /*001c*/ 	.word	0x00000000
        /*0020*/ 	.short	0x0006
        /*0022*/ 	.short	0x0030
        /*0024*/ 	.byte	0x00, 0xf5, 0x21, 0x00


	//----- nvinfo : EIATTR_KPARAM_INFO
	.align		4
.L_73:
        /*0028*/ 	.byte	0x04, 0x17
        /*002a*/ 	.short	(.L_75 - .L_74)
.L_74:
        /*002c*/ 	.word	0x00000000
        /*0030*/ 	.short	0x0005
        /*0032*/ 	.short	0x0028
        /*0034*/ 	.byte	0x00, 0xf5, 0x21, 0x00


	//----- nvinfo : EIATTR_KPARAM_INFO
	.align		4
.L_75:
        /*0038*/ 	.byte	0x04, 0x17
        /*003a*/ 	.short	(.L_77 - .L_76)
.L_76:
        /*003c*/ 	.word	0x00000000
        /*0040*/ 	.short	0x0004
        /*0042*/ 	.short	0x0020
        /*0044*/ 	.byte	0x00, 0xf5, 0x21, 0x00


	//----- nvinfo : EIATTR_KPARAM_INFO
	.align		4
.L_77:
        /*0048*/ 	.byte	0x04, 0x17
        /*004a*/ 	.short	(.L_79 - .L_78)
.L_78:
        /*004c*/ 	.word	0x00000000
        /*0050*/ 	.short	0x0003
        /*0052*/ 	.short	0x0018
        /*0054*/ 	.byte	0x00, 0xf5, 0x21, 0x00


	//----- nvinfo : EIATTR_KPARAM_INFO
	.align		4
.L_79:
        /*0058*/ 	.byte	0x04, 0x17
        /*005a*/ 	.short	(.L_81 - .L_80)
.L_80:
        /*005c*/ 	.word	0x00000000
        /*0060*/ 	.short	0x0002
        /*0062*/ 	.short	0x0010
        /*0064*/ 	.byte	0x00, 0xf5, 0x21, 0x00


	//----- nvinfo : EIATTR_KPARAM_INFO
	.align		4
.L_81:
        /*0068*/ 	.byte	0x04, 0x17
        /*006a*/ 	.short	(.L_83 - .L_82)
.L_82:
        /*006c*/ 	.word	0x00000000
        /*0070*/ 	.short	0x0001
        /*0072*/ 	.short	0x0008
        /*0074*/ 	.byte	0x00, 0xf5, 0x21, 0x00


	//----- nvinfo : EIATTR_KPARAM_INFO
	.align		4
.L_83:
        /*0078*/ 	.byte	0x04, 0x17
        /*007a*/ 	.short	(.L_85 - .L_84)
.L_84:
        /*007c*/ 	.word	0x00000000
        /*0080*/ 	.short	0x0000
        /*0082*/ 	.short	0x0000
        /*0084*/ 	.byte	0x00, 0xf5, 0x21, 0x00


	//----- nvinfo : EIATTR_SPARSE_MMA_MASK
	.align		4
.L_85:
        /*0088*/ 	.byte	0x03, 0x50
        /*008a*/ 	.short	0x0000


	//----- nvinfo : EIATTR_MAXREG_COUNT
	.align		4
        /*008c*/ 	.byte	0x03, 0x1b
        /*008e*/ 	.short	0x00ff


	//----- nvinfo : EIATTR_MERCURY_ISA_VERSION
	.align		4
        /*0090*/ 	.byte	0x03, 0x5f
        /*0092*/ 	.short	0x0101


	//----- nvinfo : EIATTR_VRC_CTA_INIT_COUNT
	.align		4
        /*0094*/ 	.byte	0x02, 0x4a
	.zero		1
	.zero		1


	//----- nvinfo : EIATTR_EXIT_INSTR_OFFSETS
	.align		4
        /*0098*/ 	.byte	0x04, 0x1c
        /*009a*/ 	.short	(.L_87 - .L_86)


	//   ....[0]....
.L_86:
        /*009c*/ 	.word	0x00000090


	//   ....[1]....
        /*00a0*/ 	.word	0x000004b0


	//----- nvinfo : EIATTR_CRS_STACK_SIZE
	.align		4
.L_87:
        /*00a4*/ 	.byte	0x04, 0x1e
        /*00a6*/ 	.short	(.L_89 - .L_88)
.L_88:
        /*00a8*/ 	.word	0x00000000


	//----- nvinfo : EIATTR_CBANK_PARAM_SIZE
	.align		4
.L_89:
        /*00ac*/ 	.byte	0x03, 0x19
        /*00ae*/ 	.short	0x0040


	//----- nvinfo : EIATTR_PARAM_CBANK
	.align		4
        /*00b0*/ 	.byte	0x04, 0x0a
        /*00b2*/ 	.short	(.L_91 - .L_90)
	.align		4
.L_90:
        /*00b4*/ 	.word	index@(.nv.constant0._Z7kernel3PiS_S_S_S_PdS0_S_)
        /*00b8*/ 	.short	0x0380
        /*00ba*/ 	.short	0x0040


	//----- nvinfo : EIATTR_SW_WAR
	.align		4
.L_91:
        /*00bc*/ 	.byte	0x04, 0x36
        /*00be*/ 	.short	(.L_93 - .L_92)
.L_92:
        /*00c0*/ 	.word	0x00000008
.L_93:


//--------------------- .nv.info._Z7kernel2PiS_S_S_S_PdS0_S_S_S_ --------------------------
	.section	.nv.info._Z7kernel2PiS_S_S_S_PdS0_S_S_S_,"",@"SHT_CUDA_INFO"
	.sectionflags	@""
	.align	4


	//----- nvinfo : EIATTR_CUDA_API_VERSION
	.align		4
        /*0000*/ 	.byte	0x04, 0x37
        /*0002*/ 	.short	(.L_95 - .L_94)
.L_94:
        /*0004*/ 	.word	0x00000082


	//----- nvinfo : EIATTR_KPARAM_INFO
	.align		4
.L_95:
        /*0008*/ 	.byte	0x04, 0x17
        /*000a*/ 	.short	(.L_97 - .L_96)
.L_96:
        /*000c*/ 	.word	0x00000000
        /*0010*/ 	.short	0x0009
        /*0012*/ 	.short	0x0048
        /*0014*/ 	.byte	0x00, 0xf5, 0x21, 0x00


	//----- nvinfo : EIATTR_KPARAM_INFO
	.align		4
.L_97:
        /*0018*/ 	.byte	0x04, 0x17
        /*001a*/ 	.short	(.L_99 - .L_98)
.L_98:
        /*001c*/ 	.word	0x00000000
        /*0020*/ 	.short	0x0008
        /*0022*/ 	.short	0x0040
        /*0024*/ 	.byte	0x00, 0xf5, 0x21, 0x00


	//----- nvinfo : EIATTR_KPARAM_INFO
	.align		4
.L_99:
        /*0028*/ 	.byte	0x04, 0x17
        /*002a*/ 	.short	(.L_101 - .L_100)
.L_100:
        /*002c*/ 	.word	0x00000000
        /*0030*/ 	.short	0x0007
        /*0032*/ 	.short	0x0038
        /*0034*/ 	.byte	0x00, 0xf5, 0x21, 0x00


	//----- nvinfo : EIATTR_KPARAM_INFO
	.align		4
.L_101:
        /*0038*/ 	.byte	0x04, 0x17
        /*003a*/ 	.short	(.L_103 - .L_102)
.L_102:
        /*003c*/ 	.word	0x00000000
        /*0040*/ 	.short	0x0006
        /*0042*/ 	.short	0x0030
        /*0044*/ 	.byte	0x00, 0xf5, 0x21, 0x00


	//----- nvinfo : EIATTR_KPARAM_INFO
	.align		4
.L_103:
        /*0048*/ 	.byte	0x04, 0x17
        /*004a*/ 	.short	(.L_105 - .L_104)
.L_104:
        /*004c*/ 	.word	0x00000000
        /*0050*/ 	.short	0x0005
        /*0052*/ 	.short	0x0028
        /*0054*/ 	.byte	0x00, 0xf5, 0x21, 0x00


	//----- nvinfo : EIATTR_KPARAM_INFO
	.align		4
.L_105:
        /*0058*/ 	.byte	0x04, 0x17
        /*005a*/ 	.short	(.L_107 - .L_106)
.L_106:
        /*005c*/ 	.word	0x00000000
        /*0060*/ 	.short	0x0004
        /*0062*/ 	.short	0x0020
        /*0064*/ 	.byte	0x00, 0xf5, 0x21, 0x00


	//----- nvinfo : EIATTR_KPARAM_INFO
	.align		4
.L_107:
        /*0068*/ 	.byte	0x04, 0x17
        /*006a*/ 	.short	(.L_109 - .L_108)
.L_108:
        /*006c*/ 	.word	0x00000000
        /*0070*/ 	.short	0x0003
        /*0072*/ 	.short	0x0018
        /*0074*/ 	.byte	0x00, 0xf5, 0x21, 0x00


	//----- nvinfo : EIATTR_KPARAM_INFO
	.align		4
.L_109:
        /*0078*/ 	.byte	0x04, 0x17
        /*007a*/ 	.short	(.L_111 - .L_110)
.L_110:
        /*007c*/ 	.word	0x00000000
        /*0080*/ 	.short	0x0002
        /*0082*/ 	.short	0x0010
        /*0084*/ 	.byte	0x00, 0xf5, 0x21, 0x00


	//----- nvinfo : EIATTR_KPARAM_INFO
	.align		4
.L_111:
        /*0088*/ 	.byte	0x04, 0x17
        /*008a*/ 	.short	(.L_113 - .L_112)
.L_112:
        /*008c*/ 	.word	0x00000000
        /*0090*/ 	.short	0x0001
        /*0092*/ 	.short	0x0008
        /*0094*/ 	.byte	0x00, 0xf5, 0x21, 0x00


	//----- nvinfo : EIATTR_KPARAM_INFO
	.align		4
.L_113:
        /*0098*/ 	.byte	0x04, 0x17
        /*009a*/ 	.short	(.L_115 - .L_114)
.L_114:
        /*009c*/ 	.word	0x00000000
        /*00a0*/ 	.short	0x0000
        /*00a2*/ 	.short	0x0000
        /*00a4*/ 	.byte	0x00, 0xf5, 0x21, 0x00


	//----- nvinfo : EIATTR_SPARSE_MMA_MASK
	.align		4
.L_115:
        /*00a8*/ 	.byte	0x03, 0x50
        /*00aa*/ 	.short	0x0000


	//----- nvinfo : EIATTR_MAXREG_COUNT
	.align		4
        /*00ac*/ 	.byte	0x03, 0x1b
        /*00ae*/ 	.short	0x00ff


	//----- nvinfo : EIATTR_MERCURY_ISA_VERSION
	.align		4
        /*00b0*/ 	.byte	0x03, 0x5f
        /*00b2*/ 	.short	0x0101


	//----- nvinfo : EIATTR_VRC_CTA_INIT_COUNT
	.align		4
        /*00b4*/ 	.byte	0x02, 0x4a
	.zero		1
	.zero		1


	//----- nvinfo : EIATTR_EXIT_INSTR_OFFSETS
	.align		4
        /*00b8*/ 	.byte	0x04, 0x1c
        /*00ba*/ 	.short	(.L_117 - .L_116)


	//   ....[0]....
.L_116:
        /*00bc*/ 	.word	0x00000090


	//   ....[1]....
        /*00c0*/ 	.word	0x00000170


	//   ....[2]....
        /*00c4*/ 	.word	0x00000530


	//----- nvinfo : EIATTR_CRS_STACK_SIZE
	.align		4
.L_117:
        /*00c8*/ 	.byte	0x04, 0x1e
        /*00ca*/ 	.short	(.L_119 - .L_118)
.L_118:
        /*00cc*/ 	.word	0x00000000


	//----- nvinfo : EIATTR_CBANK_PARAM_SIZE
	.align		4
.L_119:
        /*00d0*/ 	.byte	0x03, 0x19
        /*00d2*/ 	.short	0x0050


	//----- nvinfo : EIATTR_PARAM_CBANK
	.align		4
        /*00d4*/ 	.byte	0x04, 0x0a
        /*00d6*/ 	.short	(.L_121 - .L_120)
	.align		4
.L_120:
        /*00d8*/ 	.word	index@(.nv.constant0._Z7kernel2PiS_S_S_S_PdS0_S_S_S_)
        /*00dc*/ 	.short	0x0380
        /*00de*/ 	.short	0x0050


	//----- nvinfo : EIATTR_SW_WAR
	.align		4
.L_121:
        /*00e0*/ 	.byte	0x04, 0x36
        /*00e2*/ 	.short	(.L_123 - .L_122)
.L_122:
        /*00e4*/ 	.word	0x00000008
.L_123:


//--------------------- .nv.info._Z7kernel1PiS_S_S_S_PdS0_S_S_ --------------------------
	.section	.nv.info._Z7kernel1PiS_S_S_S_PdS0_S_S_,"",@"SHT_CUDA_INFO"
	.sectionflags	@""
	.align	4


	//----- nvinfo : EIATTR_CUDA_API_VERSION
	.align		4
        /*0000*/ 	.byte	0x04, 0x37
        /*0002*/ 	.short	(.L_125 - .L_124)
.L_124:
        /*0004*/ 	.word	0x00000082


	//----- nvinfo : EIATTR_KPARAM_INFO
	.align		4
.L_125:
        /*0008*/ 	.byte	0x04, 0x17
        /*000a*/ 	.short	(.L_127 - .L_126)
.L_126:
        /*000c*/ 	.word	0x00000000
        /*0010*/ 	.short	0x0008
        /*0012*/ 	.short	0x0040
        /*0014*/ 	.byte	0x00, 0xf5, 0x21, 0x00


	//----- nvinfo : EIATTR_KPARAM_INFO
	.align		4
.L_127:
        /*0018*/ 	.byte	0x04, 0x17
        /*001a*/ 	.short	(.L_129 - .L_128)
.L_128:
        /*001c*/ 	.word	0x00000000
        /*0020*/ 	.short	0x0007
        /*0022*/ 	.short	0x0038
        /*0024*/ 	.byte	0x00, 0xf5, 0x21, 0x00


	//----- nvinfo : EIATTR_KPARAM_INFO
	.align		4
.L_129:
        /*0028*/ 	.byte	0x04, 0x17
        /*002a*/ 	.short	(.L_131 - .L_130)
.L_130:
        /*002c*/ 	.word	0x00000000
        /*0030*/ 	.short	0x0006
        /*0032*/ 	.short	0x0030
        /*0034*/ 	.byte	0x00, 0xf5, 0x21, 0x00


	//----- nvinfo : EIATTR_KPARAM_INFO
	.align		4
.L_131:
        /*0038*/ 	.byte	0x04, 0x17
        /*003a*/ 	.short	(.L_133 - .L_132)
.L_132:
        /*003c*/ 	.word	0x00000000
        /*0040*/ 	.short	0x0005
        /*0042*/ 	.short	0x0028
        /*0044*/ 	.byte	0x00, 0xf5, 0x21, 0x00


	//----- nvinfo : EIATTR_KPARAM_INFO
	.align		4
.L_133:
        /*0048*/ 	.byte	0x04, 0x17
        /*004a*/ 	.short	(.L_135 - .L_134)
.L_134:
        /*004c*/ 	.word	0x00000000
        /*0050*/ 	.short	0x0004
        /*0052*/ 	.short	0x0020
        /*0054*/ 	.byte	0x00, 0xf5, 0x21, 0x00


	//----- nvinfo : EIATTR_KPARAM_INFO
	.align		4
.L_135:
        /*0058*/ 	.byte	0x04, 0x17
        /*005a*/ 	.short	(.L_137 - .L_136)
.L_136:
        /*005c*/ 	.word	0x00000000
        /*0060*/ 	.short	0x0003
        /*0062*/ 	.short	0x0018
        /*0064*/ 	.byte	0x00, 0xf5, 0x21, 0x00


	//----- nvinfo : EIATTR_KPARAM_INFO
	.align		4
.L_137:
        /*0068*/ 	.byte	0x04, 0x17
        /*006a*/ 	.short	(.L_139 - .L_138)
.L_138:
        /*006c*/ 	.word	0x00000000
        /*0070*/ 	.short	0x0002
        /*0072*/ 	.short	0x0010
        /*0074*/ 	.byte	0x00, 0xf5, 0x21, 0x00


	//----- nvinfo : EIATTR_KPARAM_INFO
	.align		4
.L_139:
        /*0078*/ 	.byte	0x04, 0x17
        /*007a*/ 	.short	(.L_141 - .L_140)
.L_140:
        /*007c*/ 	.word	0x00000000
        /*0080*/ 	.short	0x0001
        /*0082*/ 	.short	0x0008
        /*0084*/ 	.byte	0x00, 0xf5, 0x21, 0x00


	//----- nvinfo : EIATTR_KPARAM_INFO
	.align		4
.L_141:
        /*0088*/ 	.byte	0x04, 0x17
        /*008a*/ 	.short	(.L_143 - .L_142)
.L_142:
        /*008c*/ 	.word	0x00000000
        /*0090*/ 	.short	0x0000
        /*0092*/ 	.short	0x0000
        /*0094*/ 	.byte	0x00, 0xf5, 0x21, 0x00


	//----- nvinfo : EIATTR_SPARSE_MMA_MASK
	.align		4
.L_143:
        /*0098*/ 	.byte	0x03, 0x50
        /*009a*/ 	.short	0x0000


	//----- nvinfo : EIATTR_MAXREG_COUNT
	.align		4
        /*009c*/ 	.byte	0x03, 0x1b
        /*009e*/ 	.short	0x00ff


	//----- nvinfo : EIATTR_MERCURY_ISA_VERSION
	.align		4
        /*00a0*/ 	.byte	0x03, 0x5f
        /*00a2*/ 	.short	0x0101


	//----- nvinfo : EIATTR_VRC_CTA_INIT_COUNT
	.align		4
        /*00a4*/ 	.byte	0x02, 0x4a
	.zero		1
	.zero		1


	//----- nvinfo : EIATTR_EXIT_INSTR_OFFSETS
	.align		4
        /*00a8*/ 	.byte	0x04, 0x1c
        /*00aa*/ 	.short	(.L_145 - .L_144)


	//   ....[0]....
.L_144:
        /*00ac*/ 	.word	0x00000090


	//   ....[1]....
        /*00b0*/ 	.word	0x000004e0


	//----- nvinfo : EIATTR_CRS_STACK_SIZE
	.align		4
.L_145:
        /*00b4*/ 	.byte	0x04, 0x1e
        /*00b6*/ 	.short	(.L_147 - .L_146)
.L_146:
        /*00b8*/ 	.word	0x00000000


	//----- nvinfo : EIATTR_CBANK_PARAM_SIZE
	.align		4
.L_147:
        /*00bc*/ 	.byte	0x03, 0x19
        /*00be*/ 	.short	0x0048


	//----- nvinfo : EIATTR_PARAM_CBANK
	.align		4
        /*00c0*/ 	.byte	0x04, 0x0a
        /*00c2*/ 	.short	(.L_149 - .L_148)
	.align		4
.L_148:
        /*00c4*/ 	.word	index@(.nv.constant0._Z7kernel1PiS_S_S_S_PdS0_S_S_)
        /*00c8*/ 	.short	0x0380
        /*00ca*/ 	.short	0x0048


	//----- nvinfo : EIATTR_SW_WAR
	.align		4
.L_149:
        /*00cc*/ 	.byte	0x04, 0x36
        /*00ce*/ 	.short	(.L_151 - .L_150)
.L_150:
        /*00d0*/ 	.word	0x00000008
.L_151:


//--------------------- .nv.info._Z6kernelPiS_S_S_S_PdS0_S_S_S_S_S_ --------------------------
	.section	.nv.info._Z6kernelPiS_S_S_S_PdS0_S_S_S_S_S_,"",@"SHT_CUDA_INFO"
	.sectionflags	@""
	.align	4


	//----- nvinfo : EIATTR_CUDA_API_VERSION
	.align		4
        /*0000*/ 	.byte	0x04, 0x37
        /*0002*/ 	.short	(.L_153 - .L_152)
.L_152:
        /*0004*/ 	.word	0x00000082


	//----- nvinfo : EIATTR_KPARAM_INFO
	.align		4
.L_153:
        /*0008*/ 	.byte	0x04, 0x17
        /*000a*/ 	.short	(.L_155 - .L_154)
.L_154:
        /*000c*/ 	.word	0x00000000
        /*0010*/ 	.short	0x000b
        /*0012*/ 	.short	0x0058
        /*0014*/ 	.byte	0x00, 0xf5, 0x21, 0x00


	//----- nvinfo : EIATTR_KPARAM_INFO
	.align		4
.L_155:
        /*0018*/ 	.byte	0x04, 0x17
        /*001a*/ 	.short	(.L_157 - .L_156)
.L_156:
        /*001c*/ 	.word	0x00000000
        /*0020*/ 	.short	0x000a
        /*0022*/ 	.short	0x0050
        /*0024*/ 	.byte	0x00, 0xf5, 0x21, 0x00


	//----- nvinfo : EIATTR_KPARAM_INFO
	.align		4
.L_157:
        /*0028*/ 	.byte	0x04, 0x17
        /*002a*/ 	.short	(.L_159 - .L_158)
.L_158:
        /*002c*/ 	.word	0x00000000
        /*0030*/ 	.short	0x0009
        /*0032*/ 	.short	0x0048
        /*0034*/ 	.byte	0x00, 0xf5, 0x21, 0x00


	//----- nvinfo : EIATTR_KPARAM_INFO
	.align		4
.L_159:
        /*0038*/ 	.byte	0x04, 0x17
        /*003a*/ 	.short	(.L_161 - .L_160)
.L_160:
        /*003c*/ 	.word	0x00000000
        /*0040*/ 	.short	0x0008
        /*0042*/ 	.short	0x0040
        /*0044*/ 	.byte	0x00, 0xf5, 0x21, 0x00


	//----- nvinfo : EIATTR_KPARAM_INFO
	.align		4
.L_161:
        /*0048*/ 	.byte	0x04, 0x17
        /*004a*/ 	.short	(.L_163 - .L_162)
.L_162:
        /*004c*/ 	.word	0x00000000
        /*0050*/ 	.short	0x0007
        /*0052*/ 	.short	0x0038
        /*0054*/ 	.byte	0x00, 0xf5, 0x21, 0x00


	//----- nvinfo : EIATTR_KPARAM_INFO
	.align		4
.L_163:
        /*0058*/ 	.byte	0x04, 0x17
        /*005a*/ 	.short	(.L_165 - .L_164)
.L_164:
        /*005c*/ 	.word	0x00000000
        /*0060*/ 	.short	0x0006
        /*0062*/ 	.short	0x0030
        /*0064*/ 	.byte	0x00, 0xf5, 0x21, 0x00


	//----- nvinfo : EIATTR_KPARAM_INFO
	.align		4
.L_165:
        /*0068*/ 	.byte	0x04, 0x17
        /*006a*/ 	.short	(.L_167 - .L_166)
.L_166:
        /*006c*/ 	.word	0x00000000
        /*0070*/ 	.short	0x0005
        /*0072*/ 	.short	0x0028
        /*0074*/ 	.byte	0x00, 0xf5, 0x21, 0x00


	//----- nvinfo : EIATTR_KPARAM_INFO
	.align		4
.L_167:
        /*0078*/ 	.byte	0x04, 0x17
        /*007a*/ 	.short	(.L_169 - .L_168)
.L_168:
        /*007c*/ 	.word	0x00000000
        /*0080*/ 	.short	0x0004
        /*0082*/ 	.short	0x0020
        /*0084*/ 	.byte	0x00, 0xf5, 0x21, 0x00


	//----- nvinfo : EIATTR_KPARAM_INFO
	.align		4
.L_169:
        /*0088*/ 	.byte	0x04, 0x17
        /*008a*/ 	.short	(.L_171 - .L_170)
.L_170:
        /*008c*/ 	.word	0x00000000
        /*0090*/ 	.short	0x0003
        /*0092*/ 	.short	0x0018
        /*0094*/ 	.byte	0x00, 0xf5, 0x21, 0x00


	//----- nvinfo : EIATTR_KPARAM_INFO
	.align		4
.L_171:
        /*0098*/ 	.byte	0x04, 0x17
        /*009a*/ 	.short	(.L_173 - .L_172)
.L_172:
        /*009c*/ 	.word	0x00000000
        /*00a0*/ 	.short	0x0002
        /*00a2*/ 	.short	0x0010
        /*00a4*/ 	.byte	0x00, 0xf5, 0x21, 0x00


	//----- nvinfo : EIATTR_KPARAM_INFO
	.align		4
.L_173:
        /*00a8*/ 	.byte	0x04, 0x17
        /*00aa*/ 	.short	(.L_175 - .L_174)
.L_174:
        /*00ac*/ 	.word	0x00000000
        /*00b0*/ 	.short	0x0001
        /*00b2*/ 	.short	0x0008
        /*00b4*/ 	.byte	0x00, 0xf5, 0x21, 0x00


	//----- nvinfo : EIATTR_KPARAM_INFO
	.align		4
.L_175:
        /*00b8*/ 	.byte	0x04, 0x17
        /*00ba*/ 	.short	(.L_177 - .L_176)
.L_176:
        /*00bc*/ 	.word	0x00000000
        /*00c0*/ 	.short	0x0000
        /*00c2*/ 	.short	0x0000
        /*00c4*/ 	.byte	0x00, 0xf5, 0x21, 0x00


	//----- nvinfo : EIATTR_SPARSE_MMA_MASK
	.align		4
.L_177:
        /*00c8*/ 	.byte	0x03, 0x50
        /*00ca*/ 	.short	0x0000


	//----- nvinfo : EIATTR_MAXREG_COUNT
	.align		4
        /*00cc*/ 	.byte	0x03, 0x1b
        /*00ce*/ 	.short	0x00ff


	//----- nvinfo : EIATTR_MERCURY_ISA_VERSION
	.align		4
        /*00d0*/ 	.byte	0x03, 0x5f
        /*00d2*/ 	.short	0x0101


	//----- nvinfo : EIATTR_VRC_CTA_INIT_COUNT
	.align		4
        /*00d4*/ 	.byte	0x02, 0x4a
	.zero		1
	.zero		1


	//----- nvinfo : EIATTR_EXIT_INSTR_OFFSETS
	.align		4
        /*00d8*/ 	.byte	0x04, 0x1c
        /*00da*/ 	.short	(.L_179 - .L_178)


	//   ....[0]....
.L_178:
        /*00dc*/ 	.word	0x000000c0


	//   ....[1]....
        /*00e0*/ 	.word	0x000006e0


	//----- nvinfo : EIATTR_CRS_STACK_SIZE
	.align		4
.L_179:
        /*00e4*/ 	.byte	0x04, 0x1e
        /*00e6*/ 	.short	(.L_181 - .L_180)
.L_180:
        /*00e8*/ 	.word	0x00000000


	//----- nvinfo : EIATTR_CBANK_PARAM_SIZE
	.align		4
.L_181:
        /*00ec*/ 	.byte	0x03, 0x19
        /*00ee*/ 	.short	0x0060


	//----- nvinfo : EIATTR_PARAM_CBANK
	.align		4
        /*00f0*/ 	.byte	0x04, 0x0a
        /*00f2*/ 	.short	(.L_183 - .L_182)
	.align		4
.L_182:
        /*00f4*/ 	.word	index@(.nv.constant0._Z6kernelPiS_S_S_S_PdS0_S_S_S_S_S_)
        /*00f8*/ 	.short	0x0380
        /*00fa*/ 	.short	0x0060


	//----- nvinfo : EIATTR_SW_WAR
	.align		4
.L_183:
        /*00fc*/ 	.byte	0x04, 0x36
        /*00fe*/ 	.short	(.L_185 - .L_184)
.L_184:
        /*0100*/ 	.word	0x00000008
.L_185:


//--------------------- .nv.callgraph             --------------------------
	.section	.nv.callgraph,"",@"SHT_CUDA_CALLGRAPH"
	.align	4
	.sectionentsize	8
	.align		4
        /*0000*/ 	.word	0x00000000
	.align		4
        /*0004*/ 	.word	0xffffffff
	.align		4
        /*0008*/ 	.word	0x00000000
	.align		4
        /*000c*/ 	.word	0xfffffffe
	.align		4
        /*0010*/ 	.word	0x00000000
	.align		4
        /*0014*/ 	.word	0xfffffffd
	.align		4
        /*0018*/ 	.word	0x00000000
	.align		4
        /*001c*/ 	.word	0xfffffffc


//--------------------- .text._Z7kernel4PiS_S_S_S_PdS0_S_S_ --------------------------
	.section	.text._Z7kernel4PiS_S_S_S_PdS0_S_S_,"ax",@progbits
	.align	128
        .global         _Z7kernel4PiS_S_S_S_PdS0_S_S_
        .type           _Z7kernel4PiS_S_S_S_PdS0_S_S_,@function
        .size           _Z7kernel4PiS_S_S_S_PdS0_S_S_,(.L_x_68 - _Z7kernel4PiS_S_S_S_PdS0_S_S_)
        .other          _Z7kernel4PiS_S_S_S_PdS0_S_S_,@"STO_CUDA_ENTRY STV_DEFAULT"
_Z7kernel4PiS_S_S_S_PdS0_S_S_:
.text._Z7kernel4PiS_S_S_S_PdS0_S_S_:
[----:B------:R-:W-:Y:S08]  /*0000*/  LDC R1, c[0x0][0x37c] ;  /* 0x0000df00ff017b82 */ /* 0x000ff00000000800 */
[----:B------:R-:W0:Y:S01]  /*0010*/  LDC.64 R2, c[0x0][0x380] ;  /* 0x0000e000ff027b82 */ /* 0x000e220000000a00 */
[----:B------:R-:W0:Y:S02]  /*0020*/  LDCU.64 UR4, c[0x0][0x358] ;  /* 0x00006b00ff0477ac */ /* 0x000e240008000a00 */
[----:B0-----:R0:W2:Y:S05]  /*0030*/  LDG.E R3, desc[UR4][R2.64] ;  /* 0x0000000402037981 */ /* 0x0010aa000c1e1900 */
[----:B------:R-:W0:Y:S01]  /*0040*/  S2UR UR6, SR_CTAID.X ;  /* 0x00000000000679c3 */ /* 0x000e220000002500 */
[----:B------:R-:W0:Y:S07]  /*0050*/  S2R R0, SR_TID.X ;  /* 0x0000000000007919 */ /* 0x000e2e0000002100 */
[----:B------:R-:W0:Y:S02]  /*0060*/  LDC R5, c[0x0][0x360] ;  /* 0x0000d800ff057b82 */ /* 0x000e240000000800 */
[----:B0-----:R-:W-:-:S05]  /*0070*/  IMAD R2, R5, UR6, R0 ;  /* 0x0000000605027c24 */ /* 0x001fca000f8e0200 */
[----:B--2---:R-:W-:-:S13]  /*0080*/  ISETP.GE.AND P0, PT, R2, R3, PT ;  /* 0x000000030200720c */ /* 0x004fda0003f06270 */
[----:B------:R-:W-:Y:S05]  /*0090*/  @P0 EXIT ;  /* 0x000000000000094d */ /* 0x000fea0003800000 */
[----:B------:R-:W0:Y:S01]  /*00a0*/  S2R R7, SR_TID.Y ;  /* 0x0000000000077919 */ /* 0x000e220000002200 */
[----:B------:R-:W0:Y:S01]  /*00b0*/  S2UR UR6, SR_CTAID.Y ;  /* 0x00000000000679c3 */ /* 0x000e220000002600 */
[----:B------:R-:W-:-:S07]  /*00c0*/  IMAD.MOV.U32 R9, RZ, RZ, R3 ;  /* 0x000000ffff097224 */ /* 0x000fce00078e0003 */
[----:B------:R-:W0:Y:S01]  /*00d0*/  LDC R4, c[0x0][0x364] ;  /* 0x0000d900ff047b82 */ /* 0x000e220000000800 */
[----:B------:R-:W1:Y:S01]  /*00e0*/  LDCU UR7, c[0x0][0x374] ;  /* 0x00006e80ff0777ac */ /* 0x000e620008000800 */
[----:B------:R-:W2:Y:S02]  /*00f0*/  LDCU UR8, c[0x0][0x370] ;  /* 0x00006e00ff0877ac */ /* 0x000ea40008000800 */
[----:B--2---:R-:W-:Y:S02]  /*0100*/  IMAD R5, R5, UR8, RZ ;  /* 0x0000000805057c24 */ /* 0x004fe4000f8e02ff */
[C---:B0-----:R-:W-:Y:S02]  /*0110*/  IMAD R3, R4.reuse, UR6, R7 ;  /* 0x0000000604037c24 */ /* 0x041fe4000f8e0207 */
[----:B-1----:R-:W-:-:S07]  /*0120*/  IMAD R4, R4, UR7, RZ ;  /* 0x0000000704047c24 */ /* 0x002fce000f8e02ff */
.L_x_6:
[----:B0-----:R-:W0:Y:S02]  /*0130*/  LDC.64 R6, c[0x0][0x3c0] ;  /* 0x0000f000ff067b82 */ /* 0x001e240000000a00 */
[----:B0-----:R-:W-:-:S06]  /*0140*/  IMAD.WIDE R6, R2, 0x4, R6 ;  /* 0x0000000402067825 */ /* 0x001fcc00078e0206 */
[----:B------:R-:W2:Y:S02]  /*0150*/  LDG.E R6, desc[UR4][R6.64] ;  /* 0x0000000406067981 */ /* 0x000ea4000c1e1900 */
[----:B--2---:R-:W-:-:S13]  /*0160*/  ISETP.NE.AND P0, PT, R6, RZ, PT ;  /* 0x000000ff0600720c */ /* 0x004fda0003f05270 */
[----:B-1----:R-:W-:Y:S05]  /*0170*/  @P0 EXIT ;  /* 0x000000000000094d */ /* 0x002fea0003800000 */
[----:B------:R-:W0:Y:S02]  /*0180*/  LDC.64 R6, c[0x0][0x388] ;  /* 0x0000e200ff067b82 */ /* 0x000e240000000a00 */
[----:B0-----:R-:W-:-:S06]  /*0190*/  IMAD.WIDE R6, R2, 0x4, R6 ;  /* 0x0000000402067825 */ /* 0x001fcc00078e0206 */
[----:B------:R-:W2:Y:S01]  /*01a0*/  LDG.E R6, desc[UR4][R6.64] ;  /* 0x0000000406067981 */ /* 0x000ea2000c1e1900 */
[----:B------:R-:W-:Y:S01]  /*01b0*/  BSSY B0, `(.L_x_0) ;  /* 0x0000031000007945 */ /* 0x000fe20003800000 */
[----:B--2---:R-:W-:-:S13]  /*01c0*/  ISETP.GE.AND P0, PT, R3, R6, PT ;  /* 0x000000060300720c */ /* 0x004fda0003f06270 */
[----:B------:R-:W-:Y:S05]  /*01d0*/  @P0 BRA `(.L_x_1) ;  /* 0x0000000000b80947 */ /* 0x000fea0003800000 */
[----:B------:R-:W0:Y:S01]  /*01e0*/  LDC.64 R14, c[0x0][0x3a0] ;  /* 0x0000e800ff0e7b82 */ /* 0x000e220000000a00 */
[----:B------:R-:W-:Y:S01]  /*01f0*/  BSSY B1, `(.L_x_2) ;  /* 0x000002a000017945 */ /* 0x000fe20003800000 */
[----:B------:R-:W-:-:S06]  /*0200*/  IMAD.MOV.U32 R7, RZ, RZ, R3 ;  /* 0x000000ffff077224 */ /* 0x000fcc00078e0003 */
[----:B------:R-:W1:Y:S08]  /*0210*/  LDC.64 R16, c[0x0][0x3a8] ;  /* 0x0000ea00ff107b82 */ /* 0x000e700000000a00 */
[----:B------:R-:W2:Y:S08]  /*0220*/  LDC.64 R12, c[0x0][0x398] ;  /* 0x0000e600ff0c7b82 */ /* 0x000eb00000000a00 */
[----:B------:R-:W3:Y:S01]  /*0230*/  LDC.64 R10, c[0x0][0x3b0] ;  /* 0x0000ec00ff0a7b82 */ /* 0x000ee20000000a00 */
[----:B0-----:R-:W-:-:S07]  /*0240*/  IMAD.WIDE R14, R2, 0x4, R14 ;  /* 0x00000004020e7825 */ /* 0x001fce00078e020e */
[----:B------:R-:W0:Y:S01]  /*0250*/  LDC.64 R8, c[0x0][0x3b8] ;  /* 0x0000ee00ff087b82 */ /* 0x000e220000000a00 */
[----:B-1----:R-:W-:-:S07]  /*0260*/  IMAD.WIDE R16, R2, 0x8, R16 ;  /* 0x0000000802107825 */ /* 0x002fce00078e0210 */
.L_x_5:
[----:B------:R-:W4:Y:S02]  /*0270*/  LDG.E R0, desc[UR4][R14.64] ;  /* 0x000000040e007981 */ /* 0x000f24000c1e1900 */
[----:B-1--4-:R-:W-:-:S04]  /*0280*/  IMAD.IADD R19, R0, 0x1, R7 ;  /* 0x0000000100137824 */ /* 0x012fc800078e0207 */
[----:B--2---:R-:W-:-:S06]  /*0290*/  IMAD.WIDE R18, R19, 0x4, R12 ;  /* 0x0000000413127825 */ /* 0x004fcc00078e020c */
[----:B------:R-:W0:Y:S02]  /*02a0*/  LDG.E R19, desc[UR4][R18.64] ;  /* 0x0000000412137981 */ /* 0x000e24000c1e1900 */
[----:B0-----:R-:W-:-:S05]  /*02b0*/  IMAD.WIDE R24, R19, 0x4, R8 ;  /* 0x0000000413187825 */ /* 0x001fca00078e0208 */
[----:B------:R-:W2:Y:S01]  /*02c0*/  LDG.E R20, desc[UR4][R24.64] ;  /* 0x0000000418147981 */ /* 0x000ea2000c1e1900 */
[----:B---3--:R-:W-:-:S06]  /*02d0*/  IMAD.WIDE R22, R19, 0x8, R10 ;  /* 0x0000000813167825 */ /* 0x008fcc00078e020a */
[----:B------:R-:W3:Y:S01]  /*02e0*/  LDG.E.64 R22, desc[UR4][R22.64] ;  /* 0x0000000416167981 */ /* 0x000ee2000c1e1b00 */
[----:B------:R-:W-:Y:S01]  /*02f0*/  IMAD.MOV.U32 R26, RZ, RZ, 0x1 ;  /* 0x00000001ff1a7424 */ /* 0x000fe200078e00ff */
[----:B------:R-:W-:Y:S05]  /*0300*/  YIELD ;  /* 0x0000000000007946 */ /* 0x000fea0003800000 */
[----:B------:R-:W-:Y:S01]  /*0310*/  IMAD.IADD R7, R4, 0x1, R7 ;  /* 0x0000000104077824 */ /* 0x000fe200078e0207 */
[----:B------:R-:W-:Y:S04]  /*0320*/  BSSY.RECONVERGENT B2, `(.L_x_3) ;  /* 0x0000014000027945 */ /* 0x000fe80003800200 */
[----:B------:R-:W-:Y:S01]  /*0330*/  ISETP.GE.AND P1, PT, R7, R6, PT ;  /* 0x000000060700720c */ /* 0x000fe20003f26270 */
[----:B--2---:R-:W0:Y:S01]  /*0340*/  I2F.F64 R20, R20 ;  /* 0x0000001400147312 */ /* 0x004e220000201c00 */
[----:B---3--:R-:W-:-:S07]  /*0350*/  FSETP.GEU.AND P2, PT, |R23|, 6.5827683646048100446e-37, PT ;  /* 0x036000001700780b */ /* 0x008fce0003f4e200 */
[----:B0-----:R-:W0:Y:S02]  /*0360*/  MUFU.RCP64H R27, R21 ;  /* 0x00000015001b7308 */ /* 0x001e240000001800 */
[----:B0-----:R-:W-:-:S08]  /*0370*/  DFMA R28, -R20, R26, 1 ;  /* 0x3ff00000141c742b */ /* 0x001fd0000000011a */
[----:B------:R-:W-:-:S08]  /*0380*/  DFMA R28, R28, R28, R28 ;  /* 0x0000001c1c1c722b */ /* 0x000fd0000000001c */
[----:B------:R-:W-:-:S08]  /*0390*/  DFMA R28, R26, R28, R26 ;  /* 0x0000001c1a1c722b */ /* 0x000fd0000000001a */
[----:B------:R-:W-:-:S08]  /*03a0*/  DFMA R18, -R20, R28, 1 ;  /* 0x3ff000001412742b */ /* 0x000fd0000000011c */
[----:B------:R-:W-:-:S08]  /*03b0*/  DFMA R18, R28, R18, R28 ;  /* 0x000000121c12722b */ /* 0x000fd0000000001c */
[----:B------:R-:W-:-:S08]  /*03c0*/  DMUL R24, R22, R18 ;  /* 0x0000001216187228 */ /* 0x000fd00000000000 */
[----:B------:R-:W-:-:S08]  /*03d0*/  DFMA R26, -R20, R24, R22 ;  /* 0x00000018141a722b */ /* 0x000fd00000000116 */
[----:B------:R-:W-:-:S10]  /*03e0*/  DFMA R18, R18, R26, R24 ;  /* 0x0000001a1212722b */ /* 0x000fd40000000018 */
[----:B------:R-:W-:-:S05]  /*03f0*/  FFMA R0, RZ, R21, R19 ;  /* 0x00000015ff007223 */ /* 0x000fca0000000013 */
[----:B------:R-:W-:-:S13]  /*0400*/  FSETP.GT.AND P0, PT, |R0|, 1.469367938527859385e-39, PT ;  /* 0x001000000000780b */ /* 0x000fda0003f04200 */
[----:B------:R-:W-:Y:S05]  /*0410*/  @P0 BRA P2, `(.L_x_4) ;  /* 0x0000000000100947 */ /* 0x000fea0001000000 */
[----:B------:R-:W-:-:S07]  /*0420*/  MOV R0, 0x440 ;  /* 0x0000044000007802 */ /* 0x000fce0000000f00 */
[----:B------:R-:W-:Y:S05]  /*0430*/  CALL.REL.NOINC `($__internal_0_$__cuda_sm20_div_rn_f64_full) ;  /* 0x0000000000347944 */ /* 0x000fea0003c00000 */
[----:B------:R-:W-:Y:S02]  /*0440*/  IMAD.MOV.U32 R18, RZ, RZ, R26 ;  /* 0x000000ffff127224 */ /* 0x000fe400078e001a */
[----:B------:R-:W-:-:S07]  /*0450*/  IMAD.MOV.U32 R19, RZ, RZ, R27 ;  /* 0x000000ffff137224 */ /* 0x000fce00078e001b */
.L_x_4:
[----:B------:R-:W-:Y:S05]  /*0460*/  BSYNC.RECONVERGENT B2 ;  /* 0x0000000000027941 */ /* 0x000fea0003800200 */
.L_x_3:
[----:B------:R1:W-:Y:S01]  /*0470*/  REDG.E.ADD.F64.RN.STRONG.GPU desc[UR4][R16.64], R18 ;  /* 0x00000012100079a6 */ /* 0x0003e2000c12ff04 */
[----:B------:R-:W-:Y:S05]  /*0480*/  @!P1 BRA `(.L_x_5) ;  /* 0xfffffffc00789947 */ /* 0x000fea000383ffff */
[----:B------:R-:W-:Y:S05]  /*0490*/  BSYNC B1 ;  /* 0x0000000000017941 */ /* 0x000fea0003800000 */
.L_x_2:
[----:B------:R-:W0:Y:S02]  /*04a0*/  LDC.64 R6, c[0x0][0x380] ;  /* 0x0000e000ff067b82 */ /* 0x000e240000000a00 */
[----:B0-----:R0:W5:Y:S02]  /*04b0*/  LDG.E R9, desc[UR4][R6.64] ;  /* 0x0000000406097981 */ /* 0x001164000c1e1900 */
.L_x_1:
[----:B------:R-:W-:Y:S05]  /*04c0*/  BSYNC B0 ;  /* 0x0000000000007941 */ /* 0x000fea0003800000 */
.L_x_0:
[----:B------:R-:W-:-:S05]  /*04d0*/  IMAD.IADD R2, R5, 0x1, R2 ;  /* 0x0000000105027824 */ /* 0x000fca00078e0202 */
[----:B-----5:R-:W-:-:S13]  /*04e0*/  ISETP.GE.AND P0, PT, R2, R9, PT ;  /* 0x000000090200720c */ /* 0x020fda0003f06270 */
[----:B------:R-:W-:Y:S05]  /*04f0*/  @!P0 BRA `(.L_x_6) ;  /* 0xfffffffc000c8947 */ /* 0x000fea000383ffff */
[----:B------:R-:W-:Y:S05]  /*0500*/  EXIT ;  /* 0x000000000000794d */ /* 0x000fea0003800000 */
        .weak           $__internal_0_$__cuda_sm20_div_rn_f64_full
        .type           $__internal_0_$__cuda_sm20_div_rn_f64_full,@function
        .size           $__internal_0_$__cuda_sm20_div_rn_f64_full,(.L_x_68 - $__internal_0_$__cuda_sm20_div_rn_f64_full)
$__internal_0_$__cuda_sm20_div_rn_f64_full:
[C---:B------:R-:W-:Y:S01]  /*0510*/  FSETP.GEU.AND P0, PT, |R21|.reuse, 1.469367938527859385e-39, PT ;  /* 0x001000001500780b */ /* 0x040fe20003f0e200 */
[----:B------:R-:W-:Y:S01]  /*0520*/  IMAD.MOV.U32 R24, RZ, RZ, 0x1 ;  /* 0x00000001ff187424 */ /* 0x000fe200078e00ff */
[----:B------:R-:W-:Y:S01]  /*0530*/  LOP3.LUT R18, R21, 0x800fffff, RZ, 0xc0, !PT ;  /* 0x800fffff15127812 */ /* 0x000fe200078ec0ff */
[----:B------:R-:W-:Y:S01]  /*0540*/  IMAD.MOV.U32 R33, RZ, RZ, 0x1ca00000 ;  /* 0x1ca00000ff217424 */ /* 0x000fe200078e00ff */
[C---:B------:R-:W-:Y:S01]  /*0550*/  FSETP.GEU.AND P3, PT, |R23|.reuse, 1.469367938527859385e-39, PT ;  /* 0x001000001700780b */ /* 0x040fe20003f6e200 */
[----:B------:R-:W-:Y:S01]  /*0560*/  BSSY.RECONVERGENT B3, `(.L_x_7) ;  /* 0x0000052000037945 */ /* 0x000fe20003800200 */
[----:B------:R-:W-:Y:S01]  /*0570*/  LOP3.LUT R19, R18, 0x3ff00000, RZ, 0xfc, !PT ;  /* 0x3ff0000012137812 */ /* 0x000fe200078efcff */
[----:B------:R-:W-:Y:S01]  /*0580*/  IMAD.MOV.U32 R18, RZ, RZ, R20 ;  /* 0x000000ffff127224 */ /* 0x000fe200078e0014 */
[----:B------:R-:W-:Y:S02]  /*0590*/  LOP3.LUT R32, R23, 0x7ff00000, RZ, 0xc0, !PT ;  /* 0x7ff0000017207812 */ /* 0x000fe400078ec0ff */
[----:B------:R-:W-:-:S03]  /*05a0*/  LOP3.LUT R35, R21, 0x7ff00000, RZ, 0xc0, !PT ;  /* 0x7ff0000015237812 */ /* 0x000fc600078ec0ff */
[----:B------:R-:W-:Y:S01]  /*05b0*/  @!P0 DMUL R18, R20, 8.98846567431157953865e+307 ;  /* 0x7fe0000014128828 */ /* 0x000fe20000000000 */
[----:B------:R-:W-:-:S03]  /*05c0*/  ISETP.GE.U32.AND P2, PT, R32, R35, PT ;  /* 0x000000232000720c */ /* 0x000fc60003f46070 */
[----:B------:R-:W-:Y:S02]  /*05d0*/  @!P3 LOP3.LUT R27, R21, 0x7ff00000, RZ, 0xc0, !PT ;  /* 0x7ff00000151bb812 */ /* 0x000fe400078ec0ff */
[----:B------:R-:W0:Y:S02]  /*05e0*/  MUFU.RCP64H R25, R19 ;  /* 0x0000001300197308 */ /* 0x000e240000001800 */
[----:B------:R-:W-:Y:S02]  /*05f0*/  @!P3 ISETP.GE.U32.AND P4, PT, R32, R27, PT ;  /* 0x0000001b2000b20c */ /* 0x000fe40003f86070 */
[----:B------:R-:W-:Y:S02]  /*0600*/  @!P0 LOP3.LUT R35, R19, 0x7ff00000, RZ, 0xc0, !PT ;  /* 0x7ff0000013238812 */ /* 0x000fe400078ec0ff */
[----:B------:R-:W-:-:S04]  /*0610*/  @!P3 SEL R27, R33, 0x63400000, !P4 ;  /* 0x63400000211bb807 */ /* 0x000fc80006000000 */
[----:B------:R-:W-:-:S04]  /*0620*/  @!P3 LOP3.LUT R30, R27, 0x80000000, R23, 0xf8, !PT ;  /* 0x800000001b1eb812 */ /* 0x000fc800078ef817 */
[----:B------:R-:W-:Y:S01]  /*0630*/  @!P3 LOP3.LUT R31, R30, 0x100000, RZ, 0xfc, !PT ;  /* 0x001000001e1fb812 */ /* 0x000fe200078efcff */
[----:B------:R-:W-:Y:S01]  /*0640*/  @!P3 IMAD.MOV.U32 R30, RZ, RZ, RZ ;  /* 0x000000ffff1eb224 */ /* 0x000fe200078e00ff */
[----:B0-----:R-:W-:-:S08]  /*0650*/  DFMA R28, R24, -R18, 1 ;  /* 0x3ff00000181c742b */ /* 0x001fd00000000812 */
[----:B------:R-:W-:-:S08]  /*0660*/  DFMA R28, R28, R28, R28 ;  /* 0x0000001c1c1c722b */ /* 0x000fd0000000001c */
[----:B------:R-:W-:Y:S01]  /*0670*/  DFMA R28, R24, R28, R24 ;  /* 0x0000001c181c722b */ /* 0x000fe20000000018 */
[----:B------:R-:W-:Y:S01]  /*0680*/  SEL R25, R33, 0x63400000, !P2 ;  /* 0x6340000021197807 */ /* 0x000fe20005000000 */
[----:B------:R-:W-:-:S03]  /*0690*/  IMAD.MOV.U32 R24, RZ, RZ, R22 ;  /* 0x000000ffff187224 */ /* 0x000fc600078e0016 */
[----:B------:R-:W-:-:S03]  /*06a0*/  LOP3.LUT R25, R25, 0x800fffff, R23, 0xf8, !PT ;  /* 0x800fffff19197812 */ /* 0x000fc600078ef817 */
[----:B------:R-:W-:-:S03]  /*06b0*/  DFMA R26, R28, -R18, 1 ;  /* 0x3ff000001c1a742b */ /* 0x000fc60000000812 */
[----:B------:R-:W-:-:S05]  /*06c0*/  @!P3 DFMA R24, R24, 2, -R30 ;  /* 0x400000001818b82b */ /* 0x000fca000000081e */
[----:B------:R-:W-:-:S08]  /*06d0*/  DFMA R26, R28, R26, R28 ;  /* 0x0000001a1c1a722b */ /* 0x000fd0000000001c */
[----:B------:R-:W-:-:S08]  /*06e0*/  DMUL R28, R26, R24 ;  /* 0x000000181a1c7228 */ /* 0x000fd00000000000 */
[----:B------:R-:W-:-:S08]  /*06f0*/  DFMA R30, R28, -R18, R24 ;  /* 0x800000121c1e722b */ /* 0x000fd00000000018 */
[----:B------:R-:W-:Y:S01]  /*0700*/  DFMA R30, R26, R30, R28 ;  /* 0x0000001e1a1e722b */ /* 0x000fe2000000001c */
[----:B------:R-:W-:Y:S01]  /*0710*/  IMAD.MOV.U32 R28, RZ, RZ, R32 ;  /* 0x000000ffff1c7224 */ /* 0x000fe200078e0020 */
[----:B------:R-:W-:-:S05]  /*0720*/  @!P3 LOP3.LUT R28, R25, 0x7ff00000, RZ, 0xc0, !PT ;  /* 0x7ff00000191cb812 */ /* 0x000fca00078ec0ff */
[----:B------:R-:W-:-:S05]  /*0730*/  VIADD R26, R28, 0xffffffff ;  /* 0xffffffff1c1a7836 */ /* 0x000fca0000000000 */
[----:B------:R-:W-:Y:S01]  /*0740*/  ISETP.GT.U32.AND P0, PT, R26, 0x7feffffe, PT ;  /* 0x7feffffe1a00780c */ /* 0x000fe20003f04070 */
[----:B------:R-:W-:-:S05]  /*0750*/  VIADD R26, R35, 0xffffffff ;  /* 0xffffffff231a7836 */ /* 0x000fca0000000000 */
[----:B------:R-:W-:-:S13]  /*0760*/  ISETP.GT.U32.OR P0, PT, R26, 0x7feffffe, P0 ;  /* 0x7feffffe1a00780c */ /* 0x000fda0000704470 */
[----:B------:R-:W-:Y:S05]  /*0770*/  @P0 BRA `(.L_x_8) ;  /* 0x00000000006c0947 */ /* 0x000fea0003800000 */
[----:B------:R-:W-:-:S04]  /*0780*/  LOP3.LUT R23, R21, 0x7ff00000, RZ, 0xc0, !PT ;  /* 0x7ff0000015177812 */ /* 0x000fc800078ec0ff */
[CC--:B------:R-:W-:Y:S02]  /*0790*/  VIADDMNMX R22, R32.reuse, -R23.reuse, 0xb9600000, !PT ;  /* 0xb960000020167446 */ /* 0x0c0fe40007800917 */
[----:B------:R-:W-:Y:S02]  /*07a0*/  ISETP.GE.U32.AND P0, PT, R32, R23, PT ;  /* 0x000000172000720c */ /* 0x000fe40003f06070 */
[----:B------:R-:W-:Y:S02]  /*07b0*/  VIMNMX R22, PT, PT, R22, 0x46a00000, PT ;  /* 0x46a0000016167848 */ /* 0x000fe40003fe0100 */
[----:B------:R-:W-:-:S05]  /*07c0*/  SEL R33, R33, 0x63400000, !P0 ;  /* 0x6340000021217807 */ /* 0x000fca0004000000 */
[----:B------:R-:W-:Y:S02]  /*07d0*/  IMAD.IADD R28, R22, 0x1, -R33 ;  /* 0x00000001161c7824 */ /* 0x000fe400078e0a21 */
[----:B------:R-:W-:Y:S02]  /*07e0*/  IMAD.MOV.U32 R22, RZ, RZ, RZ ;  /* 0x000000ffff167224 */ /* 0x000fe400078e00ff */
[----:B------:R-:W-:-:S06]  /*07f0*/  VIADD R23, R28, 0x7fe00000 ;  /* 0x7fe000001c177836 */ /* 0x000fcc0000000000 */
[----:B------:R-:W-:-:S10]  /*0800*/  DMUL R26, R30, R22 ;  /* 0x000000161e1a7228 */ /* 0x000fd40000000000 */
[----:B------:R-:W-:-:S13]  /*0810*/  FSETP.GTU.AND P0, PT, |R27|, 1.469367938527859385e-39, PT ;  /* 0x001000001b00780b */ /* 0x000fda0003f0c200 */
[----:B------:R-:W-:Y:S05]  /*0820*/  @P0 BRA `(.L_x_9) ;  /* 0x0000000000940947 */ /* 0x000fea0003800000 */
[----:B------:R-:W-:Y:S01]  /*0830*/  DFMA R18, R30, -R18, R24 ;  /* 0x800000121e12722b */ /* 0x000fe20000000018 */
[----:B------:R-:W-:-:S09]  /*0840*/  IMAD.MOV.U32 R22, RZ, RZ, RZ ;  /* 0x000000ffff167224 */ /* 0x000fd200078e00ff */
[C---:B------:R-:W-:Y:S02]  /*0850*/  FSETP.NEU.AND P0, PT, R19.reuse, RZ, PT ;  /* 0x000000ff1300720b */ /* 0x040fe40003f0d000 */
[----:B------:R-:W-:-:S04]  /*0860*/  LOP3.LUT R21, R19, 0x80000000, R21, 0x48, !PT ;  /* 0x8000000013157812 */ /* 0x000fc800078e4815 */
[----:B------:R-:W-:-:S07]  /*0870*/  LOP3.LUT R23, R21, R23, RZ, 0xfc, !PT ;  /* 0x0000001715177212 */ /* 0x000fce00078efcff */
[----:B------:R-:W-:Y:S05]  /*0880*/  @!P0 BRA `(.L_x_9) ;  /* 0x00000000007c8947 */ /* 0x000fea0003800000 */
[----:B------:R-:W-:Y:S01]  /*0890*/  IMAD.MOV R19, RZ, RZ, -R28 ;  /* 0x000000ffff137224 */ /* 0x000fe200078e0a1c */
[----:B------:R-:W-:Y:S01]  /*08a0*/  DMUL.RP R22, R30, R22 ;  /* 0x000000161e167228 */ /* 0x000fe20000008000 */
[----:B------:R-:W-:-:S06]  /*08b0*/  IMAD.MOV.U32 R18, RZ, RZ, RZ ;  /* 0x000000ffff127224 */ /* 0x000fcc00078e00ff */
[----:B------:R-:W-:-:S03]  /*08c0*/  DFMA R18, R26, -R18, R30 ;  /* 0x800000121a12722b */ /* 0x000fc6000000001e */
[----:B------:R-:W-:-:S03]  /*08d0*/  LOP3.LUT R21, R23, R21, RZ, 0x3c, !PT ;  /* 0x0000001517157212 */ /* 0x000fc600078e3cff */
[----:B------:R-:W-:-:S04]  /*08e0*/  IADD3 R18, PT, PT, -R28, -0x43300000, RZ ;  /* 0xbcd000001c127810 */ /* 0x000fc80007ffe1ff */
[----:B------:R-:W-:-:S04]  /*08f0*/  FSETP.NEU.AND P0, PT, |R19|, R18, PT ;  /* 0x000000121300720b */ /* 0x000fc80003f0d200 */
[----:B------:R-:W-:Y:S02]  /*0900*/  FSEL R26, R22, R26, !P0 ;  /* 0x0000001a161a7208 */ /* 0x000fe40004000000 */
[----:B------:R-:W-:Y:S01]  /*0910*/  FSEL R27, R21, R27, !P0 ;  /* 0x0000001b151b7208 */ /* 0x000fe20004000000 */
[----:B------:R-:W-:Y:S06]  /*0920*/  BRA `(.L_x_9) ;  /* 0x0000000000547947 */ /* 0x000fec0003800000 */
.L_x_8:
[----:B------:R-:W-:-:S14]  /*0930*/  DSETP.NAN.AND P0, PT, R22, R22, PT ;  /* 0x000000161600722a */ /* 0x000fdc0003f08000 */
[----:B------:R-:W-:Y:S05]  /*0940*/  @P0 BRA `(.L_x_10) ;  /* 0x0000000000440947 */ /* 0x000fea0003800000 */
[----:B------:R-:W-:-:S14]  /*0950*/  DSETP.NAN.AND P0, PT, R20, R20, PT ;  /* 0x000000141400722a */ /* 0x000fdc0003f08000 */
[----:B------:R-:W-:Y:S05]  /*0960*/  @P0 BRA `(.L_x_11) ;  /* 0x0000000000300947 */ /* 0x000fea0003800000 */
[----:B------:R-:W-:Y:S01]  /*0970*/  ISETP.NE.AND P0, PT, R28, R35, PT ;  /* 0x000000231c00720c */ /* 0x000fe20003f05270 */
[----:B------:R-:W-:Y:S02]  /*0980*/  IMAD.MOV.U32 R26, RZ, RZ, 0x0 ;  /* 0x00000000ff1a7424 */ /* 0x000fe400078e00ff */
[----:B------:R-:W-:-:S10]  /*0990*/  IMAD.MOV.U32 R27, RZ, RZ, -0x80000 ;  /* 0xfff80000ff1b7424 */ /* 0x000fd400078e00ff */
[----:B------:R-:W-:Y:S05]  /*09a0*/  @!P0 BRA `(.L_x_9) ;  /* 0x0000000000348947 */ /* 0x000fea0003800000 */
[----:B------:R-:W-:Y:S02]  /*09b0*/  ISETP.NE.AND P0, PT, R28, 0x7ff00000, PT ;  /* 0x7ff000001c00780c */ /* 0x000fe40003f05270 */
[----:B------:R-:W-:Y:S02]  /*09c0*/  LOP3.LUT R27, R23, 0x80000000, R21, 0x48, !PT ;  /* 0x80000000171b7812 */ /* 0x000fe400078e4815 */
[----:B------:R-:W-:-:S13]  /*09d0*/  ISETP.EQ.OR P0, PT, R35, RZ, !P0 ;  /* 0x000000ff2300720c */ /* 0x000fda0004702670 */
[----:B------:R-:W-:Y:S01]  /*09e0*/  @P0 LOP3.LUT R18, R27, 0x7ff00000, RZ, 0xfc, !PT ;  /* 0x7ff000001b120812 */ /* 0x000fe200078efcff */
[----:B------:R-:W-:Y:S02]  /*09f0*/  @!P0 IMAD.MOV.U32 R26, RZ, RZ, RZ ;  /* 0x000000ffff1a8224 */ /* 0x000fe400078e00ff */
[----:B------:R-:W-:Y:S02]  /*0a00*/  @P0 IMAD.MOV.U32 R26, RZ, RZ, RZ ;  /* 0x000000ffff1a0224 */ /* 0x000fe400078e00ff */
[----:B------:R-:W-:Y:S01]  /*0a10*/  @P0 IMAD.MOV.U32 R27, RZ, RZ, R18 ;  /* 0x000000ffff1b0224 */ /* 0x000fe200078e0012 */
[----:B------:R-:W-:Y:S06]  /*0a20*/  BRA `(.L_x_9) ;  /* 0x0000000000147947 */ /* 0x000fec0003800000 */
.L_x_11:
[----:B------:R-:W-:Y:S01]  /*0a30*/  LOP3.LUT R27, R21, 0x80000, RZ, 0xfc, !PT ;  /* 0x00080000151b7812 */ /* 0x000fe200078efcff */
[----:B------:R-:W-:Y:S01]  /*0a40*/  IMAD.MOV.U32 R26, RZ, RZ, R20 ;  /* 0x000000ffff1a7224 */ /* 0x000fe200078e0014 */
[----:B------:R-:W-:Y:S06]  /*0a50*/  BRA `(.L_x_9) ;  /* 0x0000000000087947 */ /* 0x000fec0003800000 */
.L_x_10:
[----:B------:R-:W-:Y:S01]  /*0a60*/  LOP3.LUT R27, R23, 0x80000, RZ, 0xfc, !PT ;  /* 0x00080000171b7812 */ /* 0x000fe200078efcff */
[----:B------:R-:W-:-:S07]  /*0a70*/  IMAD.MOV.U32 R26, RZ, RZ, R22 ;  /* 0x000000ffff1a7224 */ /* 0x000fce00078e0016 */
.L_x_9:
[----:B------:R-:W-:Y:S05]  /*0a80*/  BSYNC.RECONVERGENT B3 ;  /* 0x0000000000037941 */ /* 0x000fea0003800200 */
.L_x_7:
[----:B------:R-:W-:Y:S02]  /*0a90*/  IMAD.MOV.U32 R18, RZ, RZ, R0 ;  /* 0x000000ffff127224 */ /* 0x000fe400078e0000 */
[----:B------:R-:W-:-:S04]  /*0aa0*/  IMAD.MOV.U32 R19, RZ, RZ, 0x0 ;  /* 0x00000000ff137424 */ /* 0x000fc800078e00ff */
[----:B------:R-:W-:Y:S05]  /*0ab0*/  RET.REL.NODEC R18 `(_Z7kernel4PiS_S_S_S_PdS0_S_S_) ;  /* 0xfffffff412507950 */ /* 0x000fea0003c3ffff */
.L_x_12:
[----:B------:R-:W-:-:S00]  /*0ac0*/  BRA `(.L_x_12) ;  /* 0xfffffffc00fc7947 */ /* 0x000fc0000383ffff */
[----:B------:R-:W-:-:S00]  /*0ad0*/  NOP ;  /* 0x0000000000007918 */ /* 0x000fc00000000000 */
        /* <DEDUP_REMOVED lines=10> */
.L_x_68:


//--------------------- .text._Z7kernel3PiS_S_S_S_PdS0_S_ --------------------------
	.section	.text._Z7kernel3PiS_S_S_S_PdS0_S_,"ax",@progbits
	.align	128
        .global         _Z7kernel3PiS_S_S_S_PdS0_S_
        .type           _Z7kernel3PiS_S_S_S_PdS0_S_,@function
        .size           _Z7kernel3PiS_S_S_S_PdS0_S_,(.L_x_69 - _Z7kernel3PiS_S_S_S_PdS0_S_)
        .other          _Z7kernel3PiS_S_S_S_PdS0_S_,@"STO_CUDA_ENTRY STV_DEFAULT"
_Z7kernel3PiS_S_S_S_PdS0_S_:
.text._Z7kernel3PiS_S_S_S_PdS0_S_:
        /* <DEDUP_REMOVED lines=19> */
.L_x_19:
[----:B0-----:R-:W0:Y:S02]  /*0130*/  LDC.64 R6, c[0x0][0x388] ;  /* 0x0000e200ff067b82 */ /* 0x001e240000000a00 */
[----:B0-----:R-:W-:-:S06]  /*0140*/  IMAD.WIDE R6, R2, 0x4, R6 ;  /* 0x0000000402067825 */ /* 0x001fcc00078e0206 */
[----:B------:R-:W2:Y:S01]  /*0150*/  LDG.E R6, desc[UR4][R6.64] ;  /* 0x0000000406067981 */ /* 0x000ea2000c1e1900 */
[----:B------:R-:W-:Y:S01]  /*0160*/  BSSY B0, `(.L_x_13) ;  /* 0x0000031000007945 */ /* 0x000fe20003800000 */
[----:B--2---:R-:W-:-:S13]  /*0170*/  ISETP.GE.AND P0, PT, R3, R6, PT ;  /* 0x000000060300720c */ /* 0x004fda0003f06270 */
[----:B-1----:R-:W-:Y:S05]  /*0180*/  @P0 BRA `(.L_x_14) ;  /* 0x0000000000b80947 */ /* 0x002fea0003800000 */
        /* <DEDUP_REMOVED lines=9> */
.L_x_18:
        /* <DEDUP_REMOVED lines=28> */
[----:B------:R-:W-:Y:S05]  /*03e0*/  CALL.REL.NOINC `($__internal_1_$__cuda_sm20_div_rn_f64_full) ;  /* 0x0000000000347944 */ /* 0x000fea0003c00000 */
[----:B------:R-:W-:Y:S02]  /*03f0*/  IMAD.MOV.U32 R18, RZ, RZ, R26 ;  /* 0x000000ffff127224 */ /* 0x000fe400078e001a */
[----:B------:R-:W-:-:S07]  /*0400*/  IMAD.MOV.U32 R19, RZ, RZ, R27 ;  /* 0x000000ffff137224 */ /* 0x000fce00078e001b */
.L_x_17:
[----:B------:R-:W-:Y:S05]  /*0410*/  BSYNC.RECONVERGENT B2 ;  /* 0x0000000000027941 */ /* 0x000fea0003800200 */
.L_x_16:
[----:B------:R1:W-:Y:S01]  /*0420*/  REDG.E.ADD.F64.RN.STRONG.GPU desc[UR4][R16.64], R18 ;  /* 0x00000012100079a6 */ /* 0x0003e2000c12ff04 */
[----:B------:R-:W-:Y:S05]  /*0430*/  @!P1 BRA `(.L_x_18) ;  /* 0xfffffffc00789947 */ /* 0x000fea000383ffff */
[----:B------:R-:W-:Y:S05]  /*0440*/  BSYNC B1 ;  /* 0x0000000000017941 */ /* 0x000fea0003800000 */
.L_x_15:
[----:B------:R-:W0:Y:S02]  /*0450*/  LDC.64 R6, c[0x0][0x380] ;  /* 0x0000e000ff067b82 */ /* 0x000e240000000a00 */
[----:B0-----:R0:W5:Y:S02]  /*0460*/  LDG.E R9, desc[UR4][R6.64] ;  /* 0x0000000406097981 */ /* 0x001164000c1e1900 */
.L_x_14:
[----:B------:R-:W-:Y:S05]  /*0470*/  BSYNC B0 ;  /* 0x0000000000007941 */ /* 0x000fea0003800000 */
.L_x_13:
[----:B------:R-:W-:-:S05]  /*0480*/  IMAD.IADD R2, R5, 0x1, R2 ;  /* 0x0000000105027824 */ /* 0x000fca00078e0202 */
[----:B-----5:R-:W-:-:S13]  /*0490*/  ISETP.GE.AND P0, PT, R2, R9, PT ;  /* 0x000000090200720c */ /* 0x020fda0003f06270 */
[----:B------:R-:W-:Y:S05]  /*04a0*/  @!P0 BRA `(.L_x_19) ;  /* 0xfffffffc00208947 */ /* 0x000fea000383ffff */
[----:B------:R-:W-:Y:S05]  /*04b0*/  EXIT ;  /* 0x000000000000794d */ /* 0x000fea0003800000 */
        .weak           $__internal_1_$__cuda_sm20_div_rn_f64_full
        .type           $__internal_1_$__cuda_sm20_div_rn_f64_full,@function
        .size           $__internal_1_$__cuda_sm20_div_rn_f64_full,(.L_x_69 - $__internal_1_$__cuda_sm20_div_rn_f64_full)
$__internal_1_$__cuda_sm20_div_rn_f64_full:
        /* <DEDUP_REMOVED lines=66> */
.L_x_21:
        /* <DEDUP_REMOVED lines=16> */
.L_x_24:
[----:B------:R-:W-:Y:S01]  /*09e0*/  LOP3.LUT R27, R21, 0x80000, RZ, 0xfc, !PT ;  /* 0x00080000151b7812 */ /* 0x000fe200078efcff */
[----:B------:R-:W-:Y:S01]  /*09f0*/  IMAD.MOV.U32 R26, RZ, RZ, R20 ;  /* 0x000000ffff1a7224 */ /* 0x000fe200078e0014 */
[----:B------:R-:W-:Y:S06]  /*0a00*/  BRA `(.L_x_22) ;  /* 0x0000000000087947 */ /* 0x000fec0003800000 */
.L_x_23:
[----:B------:R-:W-:Y:S01]  /*0a10*/  LOP3.LUT R27, R23, 0x80000, RZ, 0xfc, !PT ;  /* 0x00080000171b7812 */ /* 0x000fe200078efcff */
[----:B------:R-:W-:-:S07]  /*0a20*/  IMAD.MOV.U32 R26, RZ, RZ, R22 ;  /* 0x000000ffff1a7224 */ /* 0x000fce00078e0016 */
.L_x_22:
[----:B------:R-:W-:Y:S05]  /*0a30*/  BSYNC.RECONVERGENT B3 ;  /* 0x0000000000037941 */ /* 0x000fea0003800200 */
.L_x_20:
[----:B------:R-:W-:Y:S02]  /*0a40*/  IMAD.MOV.U32 R18, RZ, RZ, R0 ;  /* 0x000000ffff127224 */ /* 0x000fe400078e0000 */
[----:B------:R-:W-:-:S04]  /*0a50*/  IMAD.MOV.U32 R19, RZ, RZ, 0x0 ;  /* 0x00000000ff137424 */ /* 0x000fc800078e00ff */
[----:B------:R-:W-:Y:S05]  /*0a60*/  RET.REL.NODEC R18 `(_Z7kernel3PiS_S_S_S_PdS0_S_) ;  /* 0xfffffff412647950 */ /* 0x000fea0003c3ffff */
.L_x_25:
        /* <DEDUP_REMOVED lines=9> */
.L_x_69:


//--------------------- .text._Z7kernel2PiS_S_S_S_PdS0_S_S_S_ --------------------------
	.section	.text._Z7kernel2PiS_S_S_S_PdS0_S_S_S_,"ax",@progbits
	.align	128
        .global         _Z7kernel2PiS_S_S_S_PdS0_S_S_S_
        .type           _Z7kernel2PiS_S_S_S_PdS0_S_S_S_,@function
        .size           _Z7kernel2PiS_S_S_S_PdS0_S_S_S_,(.L_x_70 - _Z7kernel2PiS_S_S_S_PdS0_S_S_S_)
        .other          _Z7kernel2PiS_S_S_S_PdS0_S_S_S_,@"STO_CUDA_ENTRY STV_DEFAULT"
_Z7kernel2PiS_S_S_S_PdS0_S_S_S_:
.text._Z7kernel2PiS_S_S_S_PdS0_S_S_S_:
        /* <DEDUP_REMOVED lines=19> */
.L_x_32:
[----:B01----:R-:W0:Y:S02]  /*0130*/  LDC.64 R6, c[0x0][0x3c8] ;  /* 0x0000f200ff067b82 */ /* 0x003e240000000a00 */
[----:B0-----:R-:W-:-:S06]  /*0140*/  IMAD.WIDE R6, R2, 0x4, R6 ;  /* 0x0000000402067825 */ /* 0x001fcc00078e0206 */
[----:B------:R-:W2:Y:S02]  /*0150*/  LDG.E R6, desc[UR4][R6.64] ;  /* 0x0000000406067981 */ /* 0x000ea4000c1e1900 */
[----:B--2---:R-:W-:-:S13]  /*0160*/  ISETP.NE.AND P0, PT, R6, RZ, PT ;  /* 0x000000ff0600720c */ /* 0x004fda0003f05270 */
[----:B------:R-:W-:Y:S05]  /*0170*/  @P0 EXIT ;  /* 0x000000000000094d */ /* 0x000fea0003800000 */
        /* <DEDUP_REMOVED lines=11> */
[----:B------:R-:W3:Y:S08]  /*0230*/  LDC.64 R12, c[0x0][0x3a8] ;  /* 0x0000ea00ff0c7b82 */ /* 0x000ef00000000a00 */
[----:B------:R-:W4:Y:S08]  /*0240*/  LDC.64 R14, c[0x0][0x3b0] ;  /* 0x0000ec00ff0e7b82 */ /* 0x000f300000000a00 */
[----:B------:R-:W0:Y:S02]  /*0250*/  LDC.64 R16, c[0x0][0x3b8] ;  /* 0x0000ee00ff107b82 */ /* 0x000e240000000a00 */
.L_x_31:
[----:B0-----:R-:W-:-:S06]  /*0260*/  IMAD.WIDE R18, R2, 0x4, R6 ;  /* 0x0000000402127825 */ /* 0x001fcc00078e0206 */
[----:B------:R-:W5:Y:S02]  /*0270*/  LDG.E R18, desc[UR4][R18.64] ;  /* 0x0000000412127981 */ /* 0x000f64000c1e1900 */
[----:B-----5:R-:W-:-:S04]  /*0280*/  IMAD.IADD R25, R18, 0x1, R33 ;  /* 0x0000000112197824 */ /* 0x020fc800078e0221 */
[----:B-1----:R-:W-:-:S06]  /*0290*/  IMAD.WIDE R24, R25, 0x4, R8 ;  /* 0x0000000419187825 */ /* 0x002fcc00078e0208 */
[----:B------:R-:W2:Y:S02]  /*02a0*/  LDG.E R25, desc[UR4][R24.64] ;  /* 0x0000000418197981 */ /* 0x000ea4000c1e1900 */
[----:B--2---:R-:W-:-:S05]  /*02b0*/  IMAD.WIDE R26, R25, 0x4, R10 ;  /* 0x00000004191a7825 */ /* 0x004fca00078e020a */
[----:B------:R-:W4:Y:S01]  /*02c0*/  LDG.E R21, desc[UR4][R26.64] ;  /* 0x000000041a157981 */ /* 0x000f22000c1e1900 */
[----:B------:R-:W-:-:S05]  /*02d0*/  IMAD.WIDE R28, R25, 0x4, R16 ;  /* 0x00000004191c7825 */ /* 0x000fca00078e0210 */
[----:B------:R-:W2:Y:S01]  /*02e0*/  LDG.E R22, desc[UR4][R28.64] ;  /* 0x000000041c167981 */ /* 0x000ea2000c1e1900 */
[----:B------:R-:W-:Y:S02]  /*02f0*/  IMAD.MOV.U32 R18, RZ, RZ, 0x1 ;  /* 0x00000001ff127424 */ /* 0x000fe400078e00ff */
[----:B----4-:R-:W-:-:S06]  /*0300*/  IMAD.WIDE R20, R21, 0x8, R14 ;  /* 0x0000000815147825 */ /* 0x010fcc00078e020e */
[----:B------:R-:W4:Y:S01]  /*0310*/  LDG.E.64 R20, desc[UR4][R20.64] ;  /* 0x0000000414147981 */ /* 0x000f22000c1e1b00 */
[----:B--2---:R-:W0:Y:S01]  /*0320*/  I2F.F64 R22, R22 ;  /* 0x0000001600167312 */ /* 0x004e220000201c00 */
[----:B------:R-:W-:Y:S01]  /*0330*/  IMAD.IADD R33, R4, 0x1, R33 ;  /* 0x0000000104217824 */ /* 0x000fe200078e0221 */
[----:B------:R-:W-:Y:S05]  /*0340*/  YIELD ;  /* 0x0000000000007946 */ /* 0x000fea0003800000 */
[----:B------:R-:W-:Y:S01]  /*0350*/  BSSY.RECONVERGENT B2, `(.L_x_29) ;  /* 0x0000013000027945 */ /* 0x000fe20003800200 */
[----:B------:R-:W-:Y:S01]  /*0360*/  ISETP.GE.AND P1, PT, R33, R32, PT ;  /* 0x000000202100720c */ /* 0x000fe20003f26270 */
[----:B0-----:R-:W0:Y:S02]  /*0370*/  MUFU.RCP64H R19, R23 ;  /* 0x0000001700137308 */ /* 0x001e240000001800 */
[----:B0-----:R-:W-:-:S08]  /*0380*/  DFMA R30, -R22, R18, 1 ;  /* 0x3ff00000161e742b */ /* 0x001fd00000000112 */
[----:B------:R-:W-:-:S08]  /*0390*/  DFMA R30, R30, R30, R30 ;  /* 0x0000001e1e1e722b */ /* 0x000fd0000000001e */
[----:B------:R-:W-:-:S08]  /*03a0*/  DFMA R30, R18, R30, R18 ;  /* 0x0000001e121e722b */ /* 0x000fd00000000012 */
[----:B------:R-:W-:-:S08]  /*03b0*/  DFMA R18, -R22, R30, 1 ;  /* 0x3ff000001612742b */ /* 0x000fd0000000011e */
[----:B------:R-:W-:-:S08]  /*03c0*/  DFMA R18, R30, R18, R30 ;  /* 0x000000121e12722b */ /* 0x000fd0000000001e */
[----:B----4-:R-:W-:Y:S01]  /*03d0*/  DMUL R24, R20, R18 ;  /* 0x0000001214187228 */ /* 0x010fe20000000000 */
[----:B------:R-:W-:-:S07]  /*03e0*/  FSETP.GEU.AND P2, PT, |R21|, 6.5827683646048100446e-37, PT ;  /* 0x036000001500780b */ /* 0x000fce0003f4e200 */
[----:B------:R-:W-:-:S08]  /*03f0*/  DFMA R26, -R22, R24, R20 ;  /* 0x00000018161a722b */ /* 0x000fd00000000114 */
[----:B------:R-:W-:-:S10]  /*0400*/  DFMA R18, R18, R26, R24 ;  /* 0x0000001a1212722b */ /* 0x000fd40000000018 */
[----:B------:R-:W-:-:S05]  /*0410*/  FFMA R0, RZ, R23, R19 ;  /* 0x00000017ff007223 */ /* 0x000fca0000000013 */
[----:B------:R-:W-:-:S13]  /*0420*/  FSETP.GT.AND P0, PT, |R0|, 1.469367938527859385e-39, PT ;  /* 0x001000000000780b */ /* 0x000fda0003f04200 */
[----:B------:R-:W-:Y:S05]  /*0430*/  @P0 BRA P2, `(.L_x_30) ;  /* 0x0000000000100947 */ /* 0x000fea0001000000 */
[----:B------:R-:W-:-:S07]  /*0440*/  MOV R0, 0x460 ;  /* 0x0000046000007802 */ /* 0x000fce0000000f00 */
[----:B---3--:R-:W-:Y:S05]  /*0450*/  CALL.REL.NOINC `($__internal_2_$__cuda_sm20_div_rn_f64_full) ;  /* 0x0000000000387944 */ /* 0x008fea0003c00000 */
[----:B------:R-:W-:Y:S02]  /*0460*/  IMAD.MOV.U32 R18, RZ, RZ, R26 ;  /* 0x000000ffff127224 */ /* 0x000fe400078e001a */
[----:B------:R-:W-:-:S07]  /*0470*/  IMAD.MOV.U32 R19, RZ, RZ, R27 ;  /* 0x000000ffff137224 */ /* 0x000fce00078e001b */
.L_x_30:
[----:B------:R-:W-:Y:S05]  /*0480*/  BSYNC.RECONVERGENT B2 ;  /* 0x0000000000027941 */ /* 0x000fea0003800200 */
.L_x_29:
[----:B---3--:R-:W-:-:S05]  /*0490*/  IMAD.WIDE R20, R2, 0x8, R12 ;  /* 0x0000000802147825 */ /* 0x008fca00078e020c */
[----:B------:R0:W-:Y:S01]  /*04a0*/  REDG.E.ADD.F64.RN.STRONG.GPU desc[UR4][R20.64], R18 ;  /* 0x00000012140079a6 */ /* 0x0001e2000c12ff04 */
[----:B------:R-:W-:Y:S05]  /*04b0*/  @!P1 BRA `(.L_x_31) ;  /* 0xfffffffc00689947 */ /* 0x000fea000383ffff */
[----:B------:R-:W-:Y:S05]  /*04c0*/  BSYNC B1 ;  /* 0x0000000000017941 */ /* 0x000fea0003800000 */
.L_x_28:
[----:B------:R-:W1:Y:S02]  /*04d0*/  LDC.64 R6, c[0x0][0x380] ;  /* 0x0000e000ff067b82 */ /* 0x000e640000000a00 */
[----:B-1----:R1:W5:Y:S02]  /*04e0*/  LDG.E R9, desc[UR4][R6.64] ;  /* 0x0000000406097981 */ /* 0x002364000c1e1900 */
.L_x_27:
[----:B------:R-:W-:Y:S05]  /*04f0*/  BSYNC B0 ;  /* 0x0000000000007941 */ /* 0x000fea0003800000 */
.L_x_26:
[----:B------:R-:W-:-:S05]  /*0500*/  IMAD.IADD R2, R5, 0x1, R2 ;  /* 0x0000000105027824 */ /* 0x000fca00078e0202 */
[----:B-----5:R-:W-:-:S13]  /*0510*/  ISETP.GE.AND P0, PT, R2, R9, PT ;  /* 0x000000090200720c */ /* 0x020fda0003f06270 */
[----:B------:R-:W-:Y:S05]  /*0520*/  @!P0 BRA `(.L_x_32) ;  /* 0xfffffffc00008947 */ /* 0x000fea000383ffff */
[----:B------:R-:W-:Y:S05]  /*0530*/  EXIT ;  /* 0x000000000000794d */ /* 0x000fea0003800000 */
        .weak           $__internal_2_$__cuda_sm20_div_rn_f64_full
        .type           $__internal_2_$__cuda_sm20_div_rn_f64_full,@function
        .size           $__internal_2_$__cuda_sm20_div_rn_f64_full,(.L_x_70 - $__internal_2_$__cuda_sm20_div_rn_f64_full)
$__internal_2_$__cuda_sm20_div_rn_f64_full:
[----:B------:R-:W-:Y:S01]  /*0540*/  IMAD.MOV.U32 R19, RZ, RZ, R21 ;  /* 0x000000ffff137224 */ /* 0x000fe200078e0015 */
[C---:B------:R-:W-:Y:S01]  /*0550*/  FSETP.GEU.AND P0, PT, |R23|.reuse, 1.469367938527859385e-39, PT ;  /* 0x001000001700780b */ /* 0x040fe20003f0e200 */
[----:B------:R-:W-:Y:S01]  /*0560*/  IMAD.MOV.U32 R18, RZ, RZ, R20 ;  /* 0x000000ffff127224 */ /* 0x000fe200078e0014 */
[----:B------:R-:W-:Y:S01]  /*0570*/  LOP3.LUT R20, R23, 0x800fffff, RZ, 0xc0, !PT ;  /* 0x800fffff17147812 */ /* 0x000fe200078ec0ff */
[----:B------:R-:W-:Y:S01]  /*0580*/  IMAD.MOV.U32 R35, RZ, RZ, 0x1ca00000 ;  /* 0x1ca00000ff237424 */ /* 0x000fe200078e00ff */
[C---:B------:R-:W-:Y:S01]  /*0590*/  FSETP.GEU.AND P3, PT, |R19|.reuse, 1.469367938527859385e-39, PT ;  /* 0x001000001300780b */ /* 0x040fe20003f6e200 */
[----:B------:R-:W-:Y:S01]  /*05a0*/  IMAD.MOV.U32 R24, RZ, RZ, R18 ;  /* 0x000000ffff187224 */ /* 0x000fe200078e0012 */
[----:B------:R-:W-:Y:S01]  /*05b0*/  LOP3.LUT R21, R20, 0x3ff00000, RZ, 0xfc, !PT ;  /* 0x3ff0000014157812 */ /* 0x000fe200078efcff */
[----:B------:R-:W-:Y:S01]  /*05c0*/  IMAD.MOV.U32 R20, RZ, RZ, R22 ;  /* 0x000000ffff147224 */ /* 0x000fe200078e0016 */
[----:B------:R-:W-:Y:S01]  /*05d0*/  LOP3.LUT R34, R19, 0x7ff00000, RZ, 0xc0, !PT ;  /* 0x7ff0000013227812 */ /* 0x000fe200078ec0ff */
[----:B------:R-:W-:Y:S01]  /*05e0*/  IMAD.MOV.U32 R26, RZ, RZ, 0x1 ;  /* 0x00000001ff1a7424 */ /* 0x000fe200078e00ff */
[----:B------:R-:W-:Y:S01]  /*05f0*/  LOP3.LUT R37, R23, 0x7ff00000, RZ, 0xc0, !PT ;  /* 0x7ff0000017257812 */ /* 0x000fe200078ec0ff */
[----:B------:R-:W-:Y:S02]  /*0600*/  BSSY.RECONVERGENT B3, `(.L_x_33) ;  /* 0x000004d000037945 */ /* 0x000fe40003800200 */
[----:B------:R-:W-:Y:S01]  /*0610*/  @!P0 DMUL R20, R22, 8.98846567431157953865e+307 ;  /* 0x7fe0000016148828 */ /* 0x000fe20000000000 */
[----:B------:R-:W-:-:S03]  /*0620*/  ISETP.GE.U32.AND P2, PT, R34, R37, PT ;  /* 0x000000252200720c */ /* 0x000fc60003f46070 */
[----:B------:R-:W-:Y:S01]  /*0630*/  @!P3 LOP3.LUT R25, R23, 0x7ff00000, RZ, 0xc0, !PT ;  /* 0x7ff000001719b812 */ /* 0x000fe200078ec0ff */
[----:B------:R-:W-:Y:S01]  /*0640*/  @!P3 IMAD.MOV.U32 R28, RZ, RZ, RZ ;  /* 0x000000ffff1cb224 */ /* 0x000fe200078e00ff */
[----:B------:R-:W0:Y:S02]  /*0650*/  MUFU.RCP64H R27, R21 ;  /* 0x00000015001b7308 */ /* 0x000e240000001800 */
[----:B------:R-:W-:Y:S02]  /*0660*/  @!P3 ISETP.GE.U32.AND P4, PT, R34, R25, PT ;  /* 0x000000192200b20c */ /* 0x000fe40003f86070 */
[C---:B------:R-:W-:Y:S02]  /*0670*/  SEL R25, R35.reuse, 0x63400000, !P2 ;  /* 0x6340000023197807 */ /* 0x040fe40005000000 */
[----:B------:R-:W-:Y:S02]  /*0680*/  @!P3 SEL R29, R35, 0x63400000, !P4 ;  /* 0x63400000231db807 */ /* 0x000fe40006000000 */
[----:B------:R-:W-:-:S02]  /*0690*/  LOP3.LUT R25, R25, 0x800fffff, R19, 0xf8, !PT ;  /* 0x800fffff19197812 */ /* 0x000fc400078ef813 */
[----:B------:R-:W-:Y:S02]  /*06a0*/  @!P3 LOP3.LUT R29, R29, 0x80000000, R19, 0xf8, !PT ;  /* 0x800000001d1db812 */ /* 0x000fe400078ef813 */
[----:B------:R-:W-:Y:S02]  /*06b0*/  @!P0 LOP3.LUT R37, R21, 0x7ff00000, RZ, 0xc0, !PT ;  /* 0x7ff0000015258812 */ /* 0x000fe400078ec0ff */
[----:B------:R-:W-:-:S06]  /*06c0*/  @!P3 LOP3.LUT R29, R29, 0x100000, RZ, 0xfc, !PT ;  /* 0x001000001d1db812 */ /* 0x000fcc00078efcff */
[----:B------:R-:W-:Y:S02]  /*06d0*/  @!P3 DFMA R24, R24, 2, -R28 ;  /* 0x400000001818b82b */ /* 0x000fe4000000081c */
[----:B0-----:R-:W-:-:S08]  /*06e0*/  DFMA R28, R26, -R20, 1 ;  /* 0x3ff000001a1c742b */ /* 0x001fd00000000814 */
[----:B------:R-:W-:-:S08]  /*06f0*/  DFMA R28, R28, R28, R28 ;  /* 0x0000001c1c1c722b */ /* 0x000fd0000000001c */
[----:B------:R-:W-:-:S08]  /*0700*/  DFMA R28, R26, R28, R26 ;  /* 0x0000001c1a1c722b */ /* 0x000fd0000000001a */
[----:B------:R-:W-:-:S08]  /*0710*/  DFMA R26, R28, -R20, 1 ;  /* 0x3ff000001c1a742b */ /* 0x000fd00000000814 */
        /* <DEDUP_REMOVED lines=38> */
.L_x_34:
        /* <DEDUP_REMOVED lines=16> */
.L_x_37:
[----:B------:R-:W-:Y:S01]  /*0a80*/  LOP3.LUT R27, R23, 0x80000, RZ, 0xfc, !PT ;  /* 0x00080000171b7812 */ /* 0x000fe200078efcff */
[----:B------:R-:W-:Y:S01]  /*0a90*/  IMAD.MOV.U32 R26, RZ, RZ, R22 ;  /* 0x000000ffff1a7224 */ /* 0x000fe200078e0016 */
[----:B------:R-:W-:Y:S06]  /*0aa0*/  BRA `(.L_x_35) ;  /* 0x0000000000087947 */ /* 0x000fec0003800000 */
.L_x_36:
[----:B------:R-:W-:Y:S01]  /*0ab0*/  LOP3.LUT R27, R19, 0x80000, RZ, 0xfc, !PT ;  /* 0x00080000131b7812 */ /* 0x000fe200078efcff */
[----:B------:R-:W-:-:S07]  /*0ac0*/  IMAD.MOV.U32 R26, RZ, RZ, R18 ;  /* 0x000000ffff1a7224 */ /* 0x000fce00078e0012 */
.L_x_35:
[----:B------:R-:W-:Y:S05]  /*0ad0*/  BSYNC.RECONVERGENT B3 ;  /* 0x0000000000037941 */ /* 0x000fea0003800200 */
.L_x_33:
[----:B------:R-:W-:Y:S02]  /*0ae0*/  IMAD.MOV.U32 R18, RZ, RZ, R0 ;  /* 0x000000ffff127224 */ /* 0x000fe400078e0000 */
[----:B------:R-:W-:-:S04]  /*0af0*/  IMAD.MOV.U32 R19, RZ, RZ, 0x0 ;  /* 0x00000000ff137424 */ /* 0x000fc800078e00ff */
[----:B------:R-:W-:Y:S05]  /*0b00*/  RET.REL.NODEC R18 `(_Z7kernel2PiS_S_S_S_PdS0_S_S_S_) ;  /* 0xfffffff4123c7950 */ /* 0x000fea0003c3ffff */
.L_x_38:
        /* <DEDUP_REMOVED lines=15> */
.L_x_70:


//--------------------- .text._Z7kernel1PiS_S_S_S_PdS0_S_S_ --------------------------
	.section	.text._Z7kernel1PiS_S_S_S_PdS0_S_S_,"ax",@progbits
	.align	128
        .global         _Z7kernel1PiS_S_S_S_PdS0_S_S_
        .type           _Z7kernel1PiS_S_S_S_PdS0_S_S_,@function
        .size           _Z7kernel1PiS_S_S_S_PdS0_S_S_,(.L_x_71 - _Z7kernel1PiS_S_S_S_PdS0_S_S_)
        .other          _Z7kernel1PiS_S_S_S_PdS0_S_S_,@"STO_CUDA_ENTRY STV_DEFAULT"
_Z7kernel1PiS_S_S_S_PdS0_S_S_:
.text._Z7kernel1PiS_S_S_S_PdS0_S_S_:
        /* <DEDUP_REMOVED lines=19> */
.L_x_45:
[----:B0-----:R-:W0:Y:S02]  /*0130*/  LDC.64 R32, c[0x0][0x388] ;  /* 0x0000e200ff207b82 */ /* 0x001e240000000a00 */
[----:B0-----:R-:W-:-:S06]  /*0140*/  IMAD.WIDE R32, R2, 0x4, R32 ;  /* 0x0000000402207825 */ /* 0x001fcc00078e0220 */
[----:B------:R-:W2:Y:S01]  /*0150*/  LDG.E R32, desc[UR4][R32.64] ;  /* 0x0000000420207981 */ /* 0x000ea2000c1e1900 */
[----:B------:R-:W-:Y:S01]  /*0160*/  BSSY B0, `(.L_x_39) ;  /* 0x0000034000007945 */ /* 0x000fe20003800000 */
[----:B--2---:R-:W-:-:S13]  /*0170*/  ISETP.GE.AND P0, PT, R3, R32, PT ;  /* 0x000000200300720c */ /* 0x004fda0003f06270 */
[----:B----4-:R-:W-:Y:S05]  /*0180*/  @P0 BRA `(.L_x_40) ;  /* 0x0000000000c40947 */ /* 0x010fea0003800000 */
        /* <DEDUP_REMOVED lines=9> */
[----:B------:R-:W1:Y:S02]  /*0220*/  LDC.64 R12, c[0x0][0x3b8] ;  /* 0x0000ee00ff0c7b82 */ /* 0x000e640000000a00 */
.L_x_44:
[----:B----4-:R-:W4:Y:S02]  /*0230*/  LDG.E R0, desc[UR4][R14.64] ;  /* 0x000000040e007981 */ /* 0x010f24000c1e1900 */
[----:B----4-:R-:W-:-:S04]  /*0240*/  IMAD.IADD R19, R0, 0x1, R33 ;  /* 0x0000000100137824 */ /* 0x010fc800078e0221 */
[----:B--2---:R-:W-:-:S06]  /*0250*/  IMAD.WIDE R18, R19, 0x4, R6 ;  /* 0x0000000413127825 */ /* 0x004fcc00078e0206 */
[----:B------:R-:W3:Y:S02]  /*0260*/  LDG.E R19, desc[UR4][R18.64] ;  /* 0x0000000412137981 */ /* 0x000ee4000c1e1900 */
[----:B---3--:R-:W-:-:S05]  /*0270*/  IMAD.WIDE R24, R19, 0x4, R8 ;  /* 0x0000000413187825 */ /* 0x008fca00078e0208 */
[----:B------:R-:W0:Y:S01]  /*0280*/  LDG.E R21, desc[UR4][R24.64] ;  /* 0x0000000418157981 */ /* 0x000e22000c1e1900 */
[----:B-1----:R-:W-:-:S05]  /*0290*/  IMAD.WIDE R26, R19, 0x4, R12 ;  /* 0x00000004131a7825 */ /* 0x002fca00078e020c */
[----:B------:R-:W2:Y:S01]  /*02a0*/  LDG.E R22, desc[UR4][R26.64] ;  /* 0x000000041a167981 */ /* 0x000ea2000c1e1900 */
[----:B------:R-:W-:Y:S02]  /*02b0*/  IMAD.MOV.U32 R28, RZ, RZ, 0x1 ;  /* 0x00000001ff1c7424 */ /* 0x000fe400078e00ff */
[----:B0-----:R-:W-:-:S06]  /*02c0*/  IMAD.WIDE R20, R21, 0x8, R10 ;  /* 0x0000000815147825 */ /* 0x001fcc00078e020a */
[----:B------:R-:W3:Y:S01]  /*02d0*/  LDG.E.64 R20, desc[UR4][R20.64] ;  /* 0x0000000414147981 */ /* 0x000ee2000c1e1b00 */
        /* <DEDUP_REMOVED lines=11> */
[----:B---3--:R-:W-:Y:S01]  /*0390*/  DMUL R24, R20, R18 ;  /* 0x0000001214187228 */ /* 0x008fe20000000000 */
[----:B------:R-:W-:-:S07]  /*03a0*/  FSETP.GEU.AND P2, PT, |R21|, 6.5827683646048100446e-37, PT ;  /* 0x036000001500780b */ /* 0x000fce0003f4e200 */
[----:B------:R-:W-:-:S08]  /*03b0*/  DFMA R26, -R22, R24, R20 ;  /* 0x00000018161a722b */ /* 0x000fd00000000114 */
[----:B------:R-:W-:-:S10]  /*03c0*/  DFMA R18, R18, R26, R24 ;  /* 0x0000001a1212722b */ /* 0x000fd40000000018 */
[----:B------:R-:W-:-:S05]  /*03d0*/  FFMA R0, RZ, R23, R19 ;  /* 0x00000017ff007223 */ /* 0x000fca0000000013 */
[----:B------:R-:W-:-:S13]  /*03e0*/  FSETP.GT.AND P0, PT, |R0|, 1.469367938527859385e-39, PT ;  /* 0x001000000000780b */ /* 0x000fda0003f04200 */
[----:B------:R-:W-:Y:S05]  /*03f0*/  @P0 BRA P2, `(.L_x_43) ;  /* 0x0000000000100947 */ /* 0x000fea0001000000 */
[----:B------:R-:W-:-:S07]  /*0400*/  MOV R0, 0x420 ;  /* 0x0000042000007802 */ /* 0x000fce0000000f00 */
[----:B------:R-:W-:Y:S05]  /*0410*/  CALL.REL.NOINC `($__internal_3_$__cuda_sm20_div_rn_f64_full) ;  /* 0x0000000000347944 */ /* 0x000fea0003c00000 */
[----:B------:R-:W-:Y:S02]  /*0420*/  IMAD.MOV.U32 R18, RZ, RZ, R26 ;  /* 0x000000ffff127224 */ /* 0x000fe400078e001a */
[----:B------:R-:W-:-:S07]  /*0430*/  IMAD.MOV.U32 R19, RZ, RZ, R27 ;  /* 0x000000ffff137224 */ /* 0x000fce00078e001b */
.L_x_43:
[----:B------:R-:W-:Y:S05]  /*0440*/  BSYNC.RECONVERGENT B2 ;  /* 0x0000000000027941 */ /* 0x000fea0003800200 */
.L_x_42:
[----:B------:R4:W-:Y:S01]  /*0450*/  REDG.E.ADD.F64.RN.STRONG.GPU desc[UR4][R16.64], R18 ;  /* 0x00000012100079a6 */ /* 0x0009e2000c12ff04 */
[----:B------:R-:W-:Y:S05]  /*0460*/  @!P1 BRA `(.L_x_44) ;  /* 0xfffffffc00709947 */ /* 0x000fea000383ffff */
[----:B------:R-:W-:Y:S05]  /*0470*/  BSYNC B1 ;  /* 0x0000000000017941 */ /* 0x000fea0003800000 */
.L_x_41:
[----:B------:R-:W0:Y:S02]  /*0480*/  LDC.64 R6, c[0x0][0x380] ;  /* 0x0000e000ff067b82 */ /* 0x000e240000000a00 */
[----:B0-----:R0:W5:Y:S02]  /*0490*/  LDG.E R7, desc[UR4][R6.64] ;  /* 0x0000000406077981 */ /* 0x001164000c1e1900 */
.L_x_40:
[----:B------:R-:W-:Y:S05]  /*04a0*/  BSYNC B0 ;  /* 0x0000000000007941 */ /* 0x000fea0003800000 */
.L_x_39:
[----:B------:R-:W-:-:S05]  /*04b0*/  IMAD.IADD R2, R5, 0x1, R2 ;  /* 0x0000000105027824 */ /* 0x000fca00078e0202 */
[----:B-----5:R-:W-:-:S13]  /*04c0*/  ISETP.GE.AND P0, PT, R2, R7, PT ;  /* 0x000000070200720c */ /* 0x020fda0003f06270 */
[----:B------:R-:W-:Y:S05]  /*04d0*/  @!P0 BRA `(.L_x_45) ;  /* 0xfffffffc00148947 */ /* 0x000fea000383ffff */
[----:B------:R-:W-:Y:S05]  /*04e0*/  EXIT ;  /* 0x000000000000794d */ /* 0x000fea0003800000 */
        .weak           $__internal_3_$__cuda_sm20_div_rn_f64_full
        .type           $__internal_3_$__cuda_sm20_div_rn_f64_full,@function
        .size           $__internal_3_$__cuda_sm20_div_rn_f64_full,(.L_x_71 - $__internal_3_$__cuda_sm20_div_rn_f64_full)
$__internal_3_$__cuda_sm20_div_rn_f64_full:
        /* <DEDUP_REMOVED lines=68> */
.L_x_47:
        /* <DEDUP_REMOVED lines=16> */
.L_x_50:
[----:B------:R-:W-:Y:S01]  /*0a30*/  LOP3.LUT R27, R23, 0x80000, RZ, 0xfc, !PT ;  /* 0x00080000171b7812 */ /* 0x000fe200078efcff */
[----:B------:R-:W-:Y:S01]  /*0a40*/  IMAD.MOV.U32 R26, RZ, RZ, R22 ;  /* 0x000000ffff1a7224 */ /* 0x000fe200078e0016 */
[----:B------:R-:W-:Y:S06]  /*0a50*/  BRA `(.L_x_48) ;  /* 0x0000000000087947 */ /* 0x000fec0003800000 */
.L_x_49:
[----:B------:R-:W-:Y:S01]  /*0a60*/  LOP3.LUT R27, R19, 0x80000, RZ, 0xfc, !PT ;  /* 0x00080000131b7812 */ /* 0x000fe200078efcff */
[----:B------:R-:W-:-:S07]  /*0a70*/  IMAD.MOV.U32 R26, RZ, RZ, R18 ;  /* 0x000000ffff1a7224 */ /* 0x000fce00078e0012 */
.L_x_48:
[----:B------:R-:W-:Y:S05]  /*0a80*/  BSYNC.RECONVERGENT B3 ;  /* 0x0000000000037941 */ /* 0x000fea0003800200 */
.L_x_46:
[----:B------:R-:W-:Y:S02]  /*0a90*/  IMAD.MOV.U32 R18, RZ, RZ, R0 ;  /* 0x000000ffff127224 */ /* 0x000fe400078e0000 */
[----:B------:R-:W-:-:S04]  /*0aa0*/  IMAD.MOV.U32 R19, RZ, RZ, 0x0 ;  /* 0x00000000ff137424 */ /* 0x000fc800078e00ff */
[----:B------:R-:W-:Y:S05]  /*0ab0*/  RET.REL.NODEC R18 `(_Z7kernel1PiS_S_S_S_PdS0_S_S_) ;  /* 0xfffffff412507950 */ /* 0x000fea0003c3ffff */
.L_x_51:
        /* <DEDUP_REMOVED lines=12> */
.L_x_71:


//--------------------- .text._Z6kernelPiS_S_S_S_PdS0_S_S_S_S_S_ --------------------------
	.section	.text._Z6kernelPiS_S_S_S_PdS0_S_S_S_S_S_,"ax",@progbits
	.align	128
        .global         _Z6kernelPiS_S_S_S_PdS0_S_S_S_S_S_
        .type           _Z6kernelPiS_S_S_S_PdS0_S_S_S_S_S_,@function
        .size           _Z6kernelPiS_S_S_S_PdS0_S_S_S_S_S_,(.L_x_72 - _Z6kernelPiS_S_S_S_PdS0_S_S_S_S_S_)
        .other          _Z6kernelPiS_S_S_S_PdS0_S_S_S_S_S_,@"STO_CUDA_ENTRY STV_DEFAULT"
_Z6kernelPiS_S_S_S_PdS0_S_S_S_S_S_:
.text._Z6kernelPiS_S_S_S_PdS0_S_S_S_S_S_:
[----:B------:R-:W-:Y:S08]  /*0000*/  LDC R1, c[0x0][0x37c] ;  /* 0x0000df00ff017b82 */ /* 0x000ff00000000800 */
[----:B------:R-:W0:Y:S01]  /*0010*/  LDC.64 R2, c[0x0][0x380] ;  /* 0x0000e000ff027b82 */ /* 0x000e220000000a00 */
[----:B------:R-:W0:Y:S07]  /*0020*/  LDCU.64 UR4, c[0x0][0x358] ;  /* 0x00006b00ff0477ac */ /* 0x000e2e0008000a00 */
[----:B------:R-:W1:Y:S01]  /*0030*/  LDC.64 R4, c[0x0][0x388] ;  /* 0x0000e200ff047b82 */ /* 0x000e620000000a00 */
[----:B0-----:R-:W2:Y:S04]  /*0040*/  LDG.E R3, desc[UR4][R2.64] ;  /* 0x0000000402037981 */ /* 0x001ea8000c1e1900 */
[----:B-1----:R-:W3:Y:S03]  /*0050*/  LDG.E R5, desc[UR4][R4.64] ;  /* 0x0000000404057981 */ /* 0x002ee6000c1e1900 */
[----:B------:R-:W0:Y:S01]  /*0060*/  S2UR UR6, SR_CTAID.Z ;  /* 0x00000000000679c3 */ /* 0x000e220000002700 */
[----:B------:R-:W0:Y:S07]  /*0070*/  S2R R0, SR_TID.Z ;  /* 0x0000000000007919 */ /* 0x000e2e0000002300 */
[----:B------:R-:W0:Y:S02]  /*0080*/  LDC R7, c[0x0][0x368] ;  /* 0x0000da00ff077b82 */ /* 0x000e240000000800 */
[----:B0-----:R-:W-:-:S04]  /*0090*/  IMAD R0, R7, UR6, R0 ;  /* 0x0000000607007c24 */ /* 0x001fc8000f8e0200 */
[----:B--2---:R-:W-:-:S05]  /*00a0*/  IMAD.IADD R0, R0, 0x1, R3 ;  /* 0x0000000100007824 */ /* 0x004fca00078e0203 */
[----:B---3--:R-:W-:-:S13]  /*00b0*/  ISETP.GE.AND P0, PT, R0, R5, PT ;  /* 0x000000050000720c */ /* 0x008fda0003f06270 */
[----:B------:R-:W-:Y:S05]  /*00c0*/  @P0 EXIT ;  /* 0x000000000000094d */ /* 0x000fea0003800000 */
[----:B------:R-:W0:Y:S01]  /*00d0*/  S2R R3, SR_TID.X ;  /* 0x0000000000037919 */ /* 0x000e220000002100 */
[----:B------:R-:W0:Y:S01]  /*00e0*/  LDC R4, c[0x0][0x360] ;  /* 0x0000d800ff047b82 */ /* 0x000e220000000800 */
[----:B------:R-:W1:Y:S01]  /*00f0*/  LDCU UR7, c[0x0][0x370] ;  /* 0x00006e00ff0777ac */ /* 0x000e620008000800 */
[----:B------:R-:W-:Y:S01]  /*0100*/  IMAD.MOV.U32 R11, RZ, RZ, R5 ;  /* 0x000000ffff0b7224 */ /* 0x000fe200078e0005 */
[----:B------:R-:W2:Y:S01]  /*0110*/  S2R R9, SR_TID.Y ;  /* 0x0000000000097919 */ /* 0x000ea20000002200 */
[----:B------:R-:W-:-:S04]  /*0120*/  IMAD.MOV.U32 R2, RZ, RZ, R0 ;  /* 0x000000ffff027224 */ /* 0x000fc800078e0000 */
[----:B------:R-:W0:Y:S08]  /*0130*/  S2UR UR6, SR_CTAID.X ;  /* 0x00000000000679c3 */ /* 0x000e300000002500 */
[----:B------:R-:W2:Y:S08]  /*0140*/  S2UR UR8, SR_CTAID.Y ;  /* 0x00000000000879c3 */ /* 0x000eb00000002600 */
[----:B------:R-:W2:Y:S01]  /*0150*/  LDC R6, c[0x0][0x364] ;  /* 0x0000d900ff067b82 */ /* 0x000ea20000000800 */
[----:B------:R-:W3:Y:S01]  /*0160*/  LDCU UR9, c[0x0][0x374] ;  /* 0x00006e80ff0977ac */ /* 0x000ee20008000800 */
[----:B------:R-:W4:Y:S01]  /*0170*/  LDCU UR10, c[0x0][0x378] ;  /* 0x00006f00ff0a77ac */ /* 0x000f220008000800 */
[----:B0-----:R-:W-:-:S02]  /*0180*/  IMAD R3, R4, UR6, R3 ;  /* 0x0000000604037c24 */ /* 0x001fc4000f8e0203 */
[----:B-1----:R-:W-:Y:S02]  /*0190*/  IMAD R4, R4, UR7, RZ ;  /* 0x0000000704047c24 */ /* 0x002fe4000f8e02ff */
[----:B----4-:R-:W-:Y:S02]  /*01a0*/  IMAD R7, R7, UR10, RZ ;  /* 0x0000000a07077c24 */ /* 0x010fe4000f8e02ff */
[C---:B--2---:R-:W-:Y:S02]  /*01b0*/  IMAD R5, R6.reuse, UR8, R9 ;  /* 0x0000000806057c24 */ /* 0x044fe4000f8e0209 */
[----:B---3--:R-:W-:-:S07]  /*01c0*/  IMAD R6, R6, UR9, RZ ;  /* 0x0000000906067c24 */ /* 0x008fce000f8e02ff */
.L_x_61:
[----:B01----:R-:W0:Y:S08]  /*01d0*/  LDC.64 R8, c[0x0][0x3c8] ;  /* 0x0000f200ff087b82 */ /* 0x003e300000000a00 */
[----:B------:R-:W1:Y:S01]  /*01e0*/  LDC.64 R30, c[0x0][0x390] ;  /* 0x0000e400ff1e7b82 */ /* 0x000e620000000a00 */
[----:B0-----:R-:W-:-:S05]  /*01f0*/  IMAD.WIDE R8, R2, 0x4, R8 ;  /* 0x0000000402087825 */ /* 0x001fca00078e0208 */
[----:B------:R-:W1:Y:S02]  /*0200*/  LDG.E R13, desc[UR4][R8.64] ;  /* 0x00000004080d7981 */ /* 0x000e64000c1e1900 */
[----:B-1----:R-:W-:-:S06]  /*0210*/  IMAD.WIDE R30, R13, 0x4, R30 ;  /* 0x000000040d1e7825 */ /* 0x002fcc00078e021e */
[----:B------:R-:W2:Y:S01]  /*0220*/  LDG.E R30, desc[UR4][R30.64] ;  /* 0x000000041e1e7981 */ /* 0x000ea2000c1e1900 */
[----:B------:R-:W-:Y:S01]  /*0230*/  BSSY B0, `(.L_x_52) ;  /* 0x0000047000007945 */ /* 0x000fe20003800000 */
[----:B--2---:R-:W-:-:S13]  /*0240*/  ISETP.GE.AND P0, PT, R3, R30, PT ;  /* 0x0000001e0300720c */ /* 0x004fda0003f06270 */
[----:B------:R-:W-:Y:S05]  /*0250*/  @P0 BRA `(.L_x_53) ;  /* 0x0000000400100947 */ /* 0x000fea0003800000 */
[----:B------:R-:W-:Y:S01]  /*0260*/  BSSY B1, `(.L_x_54) ;  /* 0x0000041000017945 */ /* 0x000fe20003800000 */
[----:B------:R-:W-:-:S07]  /*0270*/  IMAD.MOV.U32 R31, RZ, RZ, R3 ;  /* 0x000000ffff1f7224 */ /* 0x000fce00078e0003 */
.L_x_60:
[----:B0-----:R-:W2:Y:S01]  /*0280*/  LDG.E R13, desc[UR4][R8.64] ;  /* 0x00000004080d7981 */ /* 0x001ea2000c1e1900 */
[----:B------:R-:W2:Y:S08]  /*0290*/  LDC.64 R10, c[0x0][0x3d0] ;  /* 0x0000f400ff0a7b82 */ /* 0x000eb00000000a00 */
[----:B------:R-:W0:Y:S01]  /*02a0*/  LDC.64 R32, c[0x0][0x3a0] ;  /* 0x0000e800ff207b82 */ /* 0x000e220000000a00 */
[----:B--2---:R-:W-:-:S07]  /*02b0*/  IMAD.WIDE R10, R13, 0x4, R10 ;  /* 0x000000040d0a7825 */ /* 0x004fce00078e020a */
[----:B------:R-:W1:Y:S01]  /*02c0*/  LDC.64 R12, c[0x0][0x398] ;  /* 0x0000e600ff0c7b82 */ /* 0x000e620000000a00 */
[----:B------:R-:W2:Y:S02]  /*02d0*/  LDG.E R10, desc[UR4][R10.64] ;  /* 0x000000040a0a7981 */ /* 0x000ea4000c1e1900 */
[----:B--2---:R-:W-:-:S04]  /*02e0*/  IMAD.IADD R15, R10, 0x1, R31 ;  /* 0x000000010a0f7824 */ /* 0x004fc800078e021f */
[----:B-1----:R-:W-:-:S05]  /*02f0*/  IMAD.WIDE R12, R15, 0x4, R12 ;  /* 0x000000040f0c7825 */ /* 0x002fca00078e020c */
[----:B------:R-:W0:Y:S02]  /*0300*/  LDG.E R17, desc[UR4][R12.64] ;  /* 0x000000040c117981 */ /* 0x000e24000c1e1900 */
[----:B0-----:R-:W-:-:S06]  /*0310*/  IMAD.WIDE R32, R17, 0x4, R32 ;  /* 0x0000000411207825 */ /* 0x001fcc00078e0220 */
[----:B------:R-:W2:Y:S01]  /*0320*/  LDG.E R32, desc[UR4][R32.64] ;  /* 0x0000000420207981 */ /* 0x000ea2000c1e1900 */
[----:B------:R-:W-:Y:S01]  /*0330*/  IMAD.IADD R31, R4, 0x1, R31 ;  /* 0x00000001041f7824 */ /* 0x000fe200078e021f */
[----:B------:R-:W-:Y:S04]  /*0340*/  BSSY B2, `(.L_x_55) ;  /* 0x0000031000027945 */ /* 0x000fe80003800000 */
[----:B------:R-:W-:Y:S02]  /*0350*/  ISETP.GE.AND P1, PT, R31, R30, PT ;  /* 0x0000001e1f00720c */ /* 0x000fe40003f26270 */
[----:B--2---:R-:W-:-:S13]  /*0360*/  ISETP.GE.AND P0, PT, R5, R32, PT ;  /* 0x000000200500720c */ /* 0x004fda0003f06270 */
[----:B------:R-:W-:Y:S05]  /*0370*/  @P0 BRA `(.L_x_56) ;  /* 0x0000000000b40947 */ /* 0x000fea0003800000 */
[----:B------:R-:W0:Y:S01]  /*0380*/  LDC.64 R12, c[0x0][0x3a8] ;  /* 0x0000ea00ff0c7b82 */ /* 0x000e220000000a00 */
[----:B------:R-:W-:-:S07]  /*0390*/  IMAD.MOV.U32 R33, RZ, RZ, R5 ;  /* 0x000000ffff217224 */ /* 0x000fce00078e0005 */
[----:B------:R-:W1:Y:S08]  /*03a0*/  LDC.64 R14, c[0x0][0x3d8] ;  /* 0x0000f600ff0e7b82 */ /* 0x000e700000000a00 */
[----:B------:R-:W2:Y:S01]  /*03b0*/  LDC.64 R10, c[0x0][0x3c0] ;  /* 0x0000f000ff0a7b82 */ /* 0x000ea20000000a00 */
[----:B0-----:R-:W-:-:S04]  /*03c0*/  IMAD.WIDE R12, R17, 0x8, R12 ;  /* 0x00000008110c7825 */ /* 0x001fc800078e020c */
[----:B-1----:R-:W-:-:S07]  /*03d0*/  IMAD.WIDE R14, R17, 0x4, R14 ;  /* 0x00000004110e7825 */ /* 0x002fce00078e020e */
.L_x_59:
[----:B------:R-:W3:Y:S01]  /*03e0*/  LDG.E R0, desc[UR4][R14.64] ;  /* 0x000000040e007981 */ /* 0x000ee2000c1e1900 */
[----:B0-----:R-:W0:Y:S08]  /*03f0*/  LDC.64 R16, c[0x0][0x3b8] ;  /* 0x0000ee00ff107b82 */ /* 0x001e300000000a00 */
[----:B------:R-:W1:Y:S01]  /*0400*/  LDC.64 R22, c[0x0][0x3b0] ;  /* 0x0000ec00ff167b82 */ /* 0x000e620000000a00 */
[----:B---3--:R-:W-:-:S05]  /*0410*/  IADD3 R19, PT, PT, R0, R33, RZ ;  /* 0x0000002100137210 */ /* 0x008fca0007ffe0ff */
[----:B0-----:R-:W-:-:S06]  /*0420*/  IMAD.WIDE R16, R19, 0x4, R16 ;  /* 0x0000000413107825 */ /* 0x001fcc00078e0210 */
[----:B------:R-:W2:Y:S02]  /*0430*/  LDG.E R17, desc[UR4][R16.64] ;  /* 0x0000000410117981 */ /* 0x000ea4000c1e1900 */
[----:B--2---:R-:W-:-:S05]  /*0440*/  IMAD.WIDE R26, R17, 0x4, R10 ;  /* 0x00000004111a7825 */ /* 0x004fca00078e020a */
[----:B------:R-:W2:Y:S01]  /*0450*/  LDG.E R20, desc[UR4][R26.64] ;  /* 0x000000041a147981 */ /* 0x000ea2000c1e1900 */
[----:B-1----:R-:W-:-:S05]  /*0460*/  IMAD.WIDE R22, R17, 0x8, R22 ;  /* 0x0000000811167825 */ /* 0x002fca00078e0216 */
[----:B------:R-:W3:Y:S01]  /*0470*/  LDG.E.64 R18, desc[UR4][R22.64] ;  /* 0x0000000416127981 */ /* 0x000ee2000c1e1b00 */
[----:B------:R-:W-:Y:S01]  /*0480*/  IMAD.MOV.U32 R24, RZ, RZ, 0x1 ;  /* 0x00000001ff187424 */ /* 0x000fe200078e00ff */
[----:B------:R-:W-:Y:S05]  /*0490*/  YIELD ;  /* 0x0000000000007946 */ /* 0x000fea0003800000 */
[----:B------:R-:W-:Y:S01]  /*04a0*/  UMOV UR6, 0x33333333 ;  /* 0x3333333300067882 */ /* 0x000fe20000000000 */
[----:B------:R-:W-:Y:S01]  /*04b0*/  UMOV UR7, 0x3feb3333 ;  /* 0x3feb333300077882 */ /* 0x000fe20000000000 */
[----:B------:R-:W-:Y:S01]  /*04c0*/  IMAD.IADD R33, R6, 0x1, R33 ;  /* 0x0000000106217824 */ /* 0x000fe200078e0221 */
[----:B------:R-:W-:Y:S04]  /*04d0*/  BSSY.RECONVERGENT B3, `(.L_x_57) ;  /* 0x0000015000037945 */ /* 0x000fe80003800200 */
[----:B------:R-:W-:Y:S01]  /*04e0*/  ISETP.GE.AND P2, PT, R33, R32, PT ;  /* 0x000000202100720c */ /* 0x000fe20003f46270 */
[----:B--2---:R-:W0:Y:S01]  /*04f0*/  I2F.F64 R20, R20 ;  /* 0x0000001400147312 */ /* 0x004e220000201c00 */
[----:B---3--:R-:W-:-:S07]  /*0500*/  DMUL R18, R18, UR6 ;  /* 0x0000000612127c28 */ /* 0x008fce0008000000 */
[----:B0-----:R-:W0:Y:S03]  /*0510*/  MUFU.RCP64H R25, R21 ;  /* 0x0000001500197308 */ /* 0x001e260000001800 */
[----:B------:R-:W-:Y:S01]  /*0520*/  FSETP.GEU.AND P3, PT, |R19|, 6.5827683646048100446e-37, PT ;  /* 0x036000001300780b */ /* 0x000fe20003f6e200 */
        /* <DEDUP_REMOVED lines=12> */
[----:B------:R-:W-:Y:S05]  /*05f0*/  CALL.REL.NOINC `($__internal_4_$__cuda_sm20_div_rn_f64_full) ;  /* 0x00000000003c7944 */ /* 0x000fea0003c00000 */
[----:B------:R-:W-:Y:S02]  /*0600*/  IMAD.MOV.U32 R16, RZ, RZ, R24 ;  /* 0x000000ffff107224 */ /* 0x000fe400078e0018 */
[----:B------:R-:W-:-:S07]  /*0610*/  IMAD.MOV.U32 R17, RZ, RZ, R25 ;  /* 0x000000ffff117224 */ /* 0x000fce00078e0019 */
.L_x_58:
[----:B------:R-:W-:Y:S05]  /*0620*/  BSYNC.RECONVERGENT B3 ;  /* 0x0000000000037941 */ /* 0x000fea0003800200 */
.L_x_57:
[----:B------:R0:W-:Y:S01]  /*0630*/  REDG.E.ADD.F64.RN.STRONG.GPU desc[UR4][R12.64], R16 ;  /* 0x000000100c0079a6 */ /* 0x0001e2000c12ff04 */
[----:B------:R-:W-:Y:S05]  /*0640*/  @!P2 BRA `(.L_x_59) ;  /* 0xfffffffc0064a947 */ /* 0x000fea000383ffff */
.L_x_56:
[----:B------:R-:W-:Y:S05]  /*0650*/  BSYNC B2 ;  /* 0x0000000000027941 */ /* 0x000fea0003800000 */
.L_x_55:
[----:B------:R-:W-:Y:S05]  /*0660*/  @!P1 BRA `(.L_x_60) ;  /* 0xfffffffc00049947 */ /* 0x000fea000383ffff */
[----:B------:R-:W-:Y:S05]  /*0670*/  BSYNC B1 ;  /* 0x0000000000017941 */ /* 0x000fea0003800000 */
.L_x_54:
[----:B------:R-:W1:Y:S02]  /*0680*/  LDC.64 R8, c[0x0][0x388] ;  /* 0x0000e200ff087b82 */ /* 0x000e640000000a00 */
[----:B-1----:R1:W5:Y:S02]  /*0690*/  LDG.E R11, desc[UR4][R8.64] ;  /* 0x00000004080b7981 */ /* 0x002364000c1e1900 */
.L_x_53:
[----:B------:R-:W-:Y:S05]  /*06a0*/  BSYNC B0 ;  /* 0x0000000000007941 */ /* 0x000fea0003800000 */
.L_x_52:
[----:B------:R-:W-:-:S05]  /*06b0*/  IMAD.IADD R2, R7, 0x1, R2 ;  /* 0x0000000107027824 */ /* 0x000fca00078e0202 */
[----:B-----5:R-:W-:-:S13]  /*06c0*/  ISETP.GE.AND P0, PT, R2, R11, PT ;  /* 0x0000000b0200720c */ /* 0x020fda0003f06270 */
[----:B------:R-:W-:Y:S05]  /*06d0*/  @!P0 BRA `(.L_x_61) ;  /* 0xfffffff800bc8947 */ /* 0x000fea000383ffff */
[----:B------:R-:W-:Y:S05]  /*06e0*/  EXIT ;  /* 0x000000000000794d */ /* 0x000fea0003800000 */
        .weak           $__internal_4_$__cuda_sm20_div_rn_f64_full
        .type           $__internal_4_$__cuda_sm20_div_rn_f64_full,@function
        .size           $__internal_4_$__cuda_sm20_div_rn_f64_full,(.L_x_72 - $__internal_4_$__cuda_sm20_div_rn_f64_full)
$__internal_4_$__cuda_sm20_div_rn_f64_full:
[----:B------:R-:W-:Y:S01]  /*06f0*/  MOV R17, R19 ;  /* 0x0000001300117202 */ /* 0x000fe20000000f00 */
[----:B------:R-:W-:Y:S01]  /*0700*/  IMAD.MOV.U32 R16, RZ, RZ, R18 ;  /* 0x000000ffff107224 */ /* 0x000fe200078e0012 */
[----:B------:R-:W-:Y:S01]  /*0710*/  FSETP.GEU.AND P0, PT, |R21|, 1.469367938527859385e-39, PT ;  /* 0x001000001500780b */ /* 0x000fe20003f0e200 */
[----:B------:R-:W-:Y:S01]  /*0720*/  IMAD.MOV.U32 R35, RZ, RZ, 0x1ca00000 ;  /* 0x1ca00000ff237424 */ /* 0x000fe200078e00ff */
[----:B------:R-:W-:Y:S01]  /*0730*/  FSETP.GEU.AND P4, PT, |R17|, 1.469367938527859385e-39, PT ;  /* 0x001000001100780b */ /* 0x000fe20003f8e200 */
[----:B------:R-:W-:Y:S01]  /*0740*/  IMAD.MOV.U32 R22, RZ, RZ, R16 ;  /* 0x000000ffff167224 */ /* 0x000fe200078e0010 */
[----:B------:R-:W-:Y:S01]  /*0750*/  LOP3.LUT R18, R21, 0x800fffff, RZ, 0xc0, !PT ;  /* 0x800fffff15127812 */ /* 0x000fe200078ec0ff */
[----:B------:R-:W-:Y:S01]  /*0760*/  IMAD.MOV.U32 R24, RZ, RZ, 0x1 ;  /* 0x00000001ff187424 */ /* 0x000fe200078e00ff */
[----:B------:R-:W-:Y:S01]  /*0770*/  LOP3.LUT R34, R17, 0x7ff00000, RZ, 0xc0, !PT ;  /* 0x7ff0000011227812 */ /* 0x000fe200078ec0ff */
[----:B------:R-:W-:Y:S01]  /*0780*/  BSSY.RECONVERGENT B4, `(.L_x_62) ;  /* 0x0000050000047945 */ /* 0x000fe20003800200 */
[----:B------:R-:W-:Y:S01]  /*0790*/  LOP3.LUT R19, R18, 0x3ff00000, RZ, 0xfc, !PT ;  /* 0x3ff0000012137812 */ /* 0x000fe200078efcff */
[----:B------:R-:W-:Y:S01]  /*07a0*/  IMAD.MOV.U32 R18, RZ, RZ, R20 ;  /* 0x000000ffff127224 */ /* 0x000fe200078e0014 */
[----:B------:R-:W-:-:S03]  /*07b0*/  LOP3.LUT R37, R21, 0x7ff00000, RZ, 0xc0, !PT ;  /* 0x7ff0000015257812 */ /* 0x000fc600078ec0ff */
[----:B------:R-:W-:Y:S01]  /*07c0*/  @!P0 DMUL R18, R20, 8.98846567431157953865e+307 ;  /* 0x7fe0000014128828 */ /* 0x000fe20000000000 */
[----:B------:R-:W-:Y:S01]  /*07d0*/  ISETP.GE.U32.AND P3, PT, R34, R37, PT ;  /* 0x000000252200720c */ /* 0x000fe20003f66070 */
[----:B------:R-:W-:Y:S01]  /*07e0*/  @!P4 IMAD.MOV.U32 R26, RZ, RZ, RZ ;  /* 0x000000ffff1ac224 */ /* 0x000fe200078e00ff */
[----:B------:R-:W-:-:S03]  /*07f0*/  @!P4 LOP3.LUT R23, R21, 0x7ff00000, RZ, 0xc0, !PT ;  /* 0x7ff000001517c812 */ /* 0x000fc600078ec0ff */
[----:B------:R-:W0:Y:S01]  /*0800*/  MUFU.RCP64H R25, R19 ;  /* 0x0000001300197308 */ /* 0x000e220000001800 */
[----:B------:R-:W-:Y:S02]  /*0810*/  @!P4 ISETP.GE.U32.AND P5, PT, R34, R23, PT ;  /* 0x000000172200c20c */ /* 0x000fe40003fa6070 */
[C---:B------:R-:W-:Y:S02]  /*0820*/  SEL R23, R35.reuse, 0x63400000, !P3 ;  /* 0x6340000023177807 */ /* 0x040fe40005800000 */
[----:B------:R-:W-:Y:S02]  /*0830*/  @!P4 SEL R27, R35, 0x63400000, !P5 ;  /* 0x63400000231bc807 */ /* 0x000fe40006800000 */
[--C-:B------:R-:W-:Y:S02]  /*0840*/  LOP3.LUT R23, R23, 0x800fffff, R17.reuse, 0xf8, !PT ;  /* 0x800fffff17177812 */ /* 0x100fe400078ef811 */
[----:B------:R-:W-:Y:S02]  /*0850*/  @!P4 LOP3.LUT R27, R27, 0x80000000, R17, 0xf8, !PT ;  /* 0x800000001b1bc812 */ /* 0x000fe400078ef811 */
[----:B------:R-:W-:-:S02]  /*0860*/  @!P0 LOP3.LUT R37, R19, 0x7ff00000, RZ, 0xc0, !PT ;  /* 0x7ff0000013258812 */ /* 0x000fc400078ec0ff */
        /* <DEDUP_REMOVED lines=11> */
[----:B------:R-:W-:-:S04]  /*0920*/  @!P4 LOP3.LUT R26, R23, 0x7ff00000, RZ, 0xc0, !PT ;  /* 0x7ff00000171ac812 */ /* 0x000fc800078ec0ff */
[----:B------:R-:W-:-:S04]  /*0930*/  IADD3 R24, PT, PT, R26, -0x1, RZ ;  /* 0xffffffff1a187810 */ /* 0x000fc80007ffe0ff */
        /* <DEDUP_REMOVED lines=15> */
[----:B------:R-:W-:-:S06]  /*0a30*/  DFMA R18, R28, -R18, R22 ;  /* 0x800000121c12722b */ /* 0x000fcc0000000016 */
[----:B------:R-:W-:-:S04]  /*0a40*/  IMAD.MOV.U32 R18, RZ, RZ, RZ ;  /* 0x000000ffff127224 */ /* 0x000fc800078e00ff */
[C---:B------:R-:W-:Y:S02]  /*0a50*/  FSETP.NEU.AND P0, PT, R19.reuse, RZ, PT ;  /* 0x000000ff1300720b */ /* 0x040fe40003f0d000 */
[----:B------:R-:W-:-:S04]  /*0a60*/  LOP3.LUT R21, R19, 0x80000000, R21, 0x48, !PT ;  /* 0x8000000013157812 */ /* 0x000fc800078e4815 */
[----:B------:R-:W-:-:S07]  /*0a70*/  LOP3.LUT R19, R21, R17, RZ, 0xfc, !PT ;  /* 0x0000001115137212 */ /* 0x000fce00078efcff */
[----:B------:R-:W-:Y:S05]  /*0a80*/  @!P0 BRA `(.L_x_64) ;  /* 0x00000000007c8947 */ /* 0x000fea0003800000 */
[----:B------:R-:W-:Y:S01]  /*0a90*/  IADD3 R17, PT, PT, -R26, RZ, RZ ;  /* 0x000000ff1a117210 */ /* 0x000fe20007ffe1ff */
[----:B------:R-:W-:Y:S01]  /*0aa0*/  IMAD.MOV.U32 R16, RZ, RZ, RZ ;  /* 0x000000ffff107224 */ /* 0x000fe200078e00ff */
[----:B------:R-:W-:-:S05]  /*0ab0*/  DMUL.RP R18, R28, R18 ;  /* 0x000000121c127228 */ /* 0x000fca0000008000 */
[----:B------:R-:W-:-:S05]  /*0ac0*/  DFMA R16, R24, -R16, R28 ;  /* 0x800000101810722b */ /* 0x000fca000000001c */
[----:B------:R-:W-:Y:S02]  /*0ad0*/  LOP3.LUT R21, R19, R21, RZ, 0x3c, !PT ;  /* 0x0000001513157212 */ /* 0x000fe400078e3cff */
[----:B------:R-:W-:-:S04]  /*0ae0*/  IADD3 R16, PT, PT, -R26, -0x43300000, RZ ;  /* 0xbcd000001a107810 */ /* 0x000fc80007ffe1ff */
[----:B------:R-:W-:-:S04]  /*0af0*/  FSETP.NEU.AND P0, PT, |R17|, R16, PT ;  /* 0x000000101100720b */ /* 0x000fc80003f0d200 */
[----:B------:R-:W-:Y:S02]  /*0b00*/  FSEL R24, R18, R24, !P0 ;  /* 0x0000001812187208 */ /* 0x000fe40004000000 */
[----:B------:R-:W-:Y:S01]  /*0b10*/  FSEL R25, R21, R25, !P0 ;  /* 0x0000001915197208 */ /* 0x000fe20004000000 */
[----:B------:R-:W-:Y:S06]  /*0b20*/  BRA `(.L_x_64) ;  /* 0x0000000000547947 */ /* 0x000fec0003800000 */
.L_x_63:
        /* <DEDUP_REMOVED lines=13> */
[----:B------:R-:W-:Y:S01]  /*0c00*/  @P0 IMAD.MOV.U32 R24, RZ, RZ, RZ ;  /* 0x000000ffff180224 */ /* 0x000fe200078e00ff */
[----:B------:R-:W-:Y:S01]  /*0c10*/  @P0 MOV R25, R16 ;  /* 0x0000001000190202 */ /* 0x000fe20000000f00 */
[----:B------:R-:W-:Y:S06]  /*0c20*/  BRA `(.L_x_64) ;  /* 0x0000000000147947 */ /* 0x000fec0003800000 */
.L_x_66:
[----:B------:R-:W-:Y:S01]  /*0c30*/  LOP3.LUT R25, R21, 0x80000, RZ, 0xfc, !PT ;  /* 0x0008000015197812 */ /* 0x000fe200078efcff */
[----:B------:R-:W-:Y:S01]  /*0c40*/  IMAD.MOV.U32 R24, RZ, RZ, R20 ;  /* 0x000000ffff187224 */ /* 0x000fe200078e0014 */
[----:B------:R-:W-:Y:S06]  /*0c50*/  BRA `(.L_x_64) ;  /* 0x0000000000087947 */ /* 0x000fec0003800000 */
.L_x_65:
[----:B------:R-:W-:Y:S01]  /*0c60*/  LOP3.LUT R25, R17, 0x80000, RZ, 0xfc, !PT ;  /* 0x0008000011197812 */ /* 0x000fe200078efcff */
[----:B------:R-:W-:-:S07]  /*0c70*/  IMAD.MOV.U32 R24, RZ, RZ, R16 ;  /* 0x000000ffff187224 */ /* 0x000fce00078e0010 */
.L_x_64:
[----:B------:R-:W-:Y:S05]  /*0c80*/  BSYNC.RECONVERGENT B4 ;  /* 0x0000000000047941 */ /* 0x000fea0003800200 */
.L_x_62:
[----:B------:R-:W-:Y:S02]  /*0c90*/  IMAD.MOV.U32 R16, RZ, RZ, R0 ;  /* 0x000000ffff107224 */ /* 0x000fe400078e0000 */
[----:B------:R-:W-:-:S04]  /*0ca0*/  IMAD.MOV.U32 R17, RZ, RZ, 0x0 ;  /* 0x00000000ff117424 */ /* 0x000fc800078e00ff */
[----:B------:R-:W-:Y:S05]  /*0cb0*/  RET.REL.NODEC R16 `(_Z6kernelPiS_S_S_S_PdS0_S_S_S_S_S_) ;  /* 0xfffffff010d07950 */ /* 0x000fea0003c3ffff */
.L_x_67:
        /* <DEDUP_REMOVED lines=12> */
.L_x_72:


//--------------------- .nv.shared.reserved.0     --------------------------
	.section	.nv.shared.reserved.0,"aw",@nobits
	.weak		__nv_reservedSMEM_offset_0_alias
	.size		__nv_reservedSMEM_offset_0_alias, 0, 64
	.other		__nv_reservedSMEM_offset_0_alias,@"STO_CUDA_RESERVED_SHARED STV_DEFAULT"
__nv_reservedSMEM_offset_0_alias:
	.zero		0
	.zero		64


//--------------------- .nv.constant0._Z7kernel4PiS_S_S_S_PdS0_S_S_ --------------------------
	.section	.nv.constant0._Z7kernel4PiS_S_S_S_PdS0_S_S_,"a",@progbits
	.sectionflags	@""
	.align	4
.nv.constant0._Z7kernel4PiS_S_S_S_PdS0_S_S_:
	.zero		968


//--------------------- .nv.constant0._Z7kernel3PiS_S_S_S_PdS0_S_ --------------------------
	.section	.nv.constant0._Z7kernel3PiS_S_S_S_PdS0_S_,"a",@progbits
	.sectionflags	@""
	.align	4
.nv.constant0._Z7kernel3PiS_S_S_S_PdS0_S_:
	.zero		960


//--------------------- .nv.constant0._Z7kernel2PiS_S_S_S_PdS0_S_S_S_ --------------------------
	.section	.nv.constant0._Z7kernel2PiS_S_S_S_PdS0_S_S_S_,"a",@progbits
	.sectionflags	@""
	.align	4
.nv.constant0._Z7kernel2PiS_S_S_S_PdS0_S_S_S_:
	.zero		976


//--------------------- .nv.constant0._Z7kernel1PiS_S_S_S_PdS0_S_S_ --------------------------
	.section	.nv.constant0._Z7kernel1PiS_S_S_S_PdS0_S_S_,"a",@progbits
	.sectionflags	@""
	.align	4
.nv.constant0._Z7kernel1PiS_S_S_S_PdS0_S_S_:
	.zero		968


//--------------------- .nv.constant0._Z6kernelPiS_S_S_S_PdS0_S_S_S_S_S_ --------------------------
	.section	.nv.constant0._Z6kernelPiS_S_S_S_PdS0_S_S_S_S_S_,"a",@progbits
	.sectionflags	@""
	.align	4
.nv.constant0._Z6kernelPiS_S_S_S_PdS0_S_S_S_S_S_:
	.zero		992


//--------------------- SYMBOLS --------------------------

	.type		.nv.reservedSmem.offset0,@object
	.size		.nv.reservedSmem.offset0,0x4
